	.target	sm_100a

	.elftype	@"ET_EXEC"


//--------------------- .note.nv.tkinfo           --------------------------
	.section	.note.nv.tkinfo,"",@"SHT_NOTE"
	.sectionflags	@"SHF_NOTE_NV_TKINFO"
	.tkinfo
        /*0018*/ 	.word	0x00000002
        /*0030*/ 	.string	""
        /*0030*/ 	.string	"ptxas"
        /*0030*/ 	.string	"Cuda compilation tools, release 13.0, V13.0.88"
        /*0030*/ 	.string	"Build cuda_13.0.r13.0/compiler.36424714_0"
        /*0030*/ 	.string	"-arch sm_100a -m 64 "



//--------------------- .note.nv.cuinfo           --------------------------
	.section	.note.nv.cuinfo,"",@"SHT_NOTE"
	.sectionflags	@"SHF_NOTE_NV_CUINFO"
        /*0018*/ 	.short	0x0002
        /*001a*/ 	.short	0x0064
        /*001c*/ 	.short	0x0082
	.zero		2


//--------------------- .nv.info                  --------------------------
	.section	.nv.info,"",@"SHT_CUDA_INFO"
	.align	4


	//----- nvinfo : EIATTR_REGCOUNT
	.align		4
        /*0000*/ 	.byte	0x04, 0x2f
        /*0002*/ 	.short	(.L_19 - .L_18)
	.align		4
.L_18:
        /*0004*/ 	.word	index@(_ZN7cutlass13device_kernelINS_4gemm6kernel13GemmUniversalIN4cute5tupleIJiiiiEEENS1_10collective13CollectiveMmaINS1_35MainloopSm100TmaUmmaWarpSpecializedILi7ELi2ELi4ENS5_IJNS4_1CILi1EEESB_SB_EEEEENS5_IJNSA_ILi128EEESE_NSA_ILi32EEEEEEaNS5_IJlSB_lEEEaSH_NS4_8TiledMMAINS4_8MMA_AtomIJNS4_15SM100_MMA_S8_SSIaaiLi128ELi128ELNS4_4UMMA5MajorE0ELSM_0ELNSL_8SaturateE0EEEEEENS4_6LayoutISC_NS5_IJNSA_ILi0EEESR_SR_EEEEENS5_IJNS4_10UnderscoreESU_SU_EEEEENS4_13SM90_TMA_LOADENS4_14ComposedLayoutINS4_7SwizzleILi1ELi4ELi3EEENS4_18smem_ptr_flag_bitsILi8EEENSQ_INS5_IJNSA_ILi8EEESF_EEENS5_IJSF_SB_EEEEEEEvNS4_8identityESX_S17_vS18_EENS_8epilogue10collective18CollectiveEpilogueINS1A_23Sm100TmaWarpSpecializedILi2ELi2ELi64ELb0ELb0EEEJSG_NS5_IJNSQ_ISE_SB_EENSQ_INSA_ILi64EEESB_EEEEEaSH_aSH_NS1A_6fusion15FusionCallbacksIS1E_NS1J_17LinearCombinationIaiaiLNS_15FloatRoundStyleE2EEESG_S1I_JEEENS4_5SM1004TMEM4LOAD26SM100_TMEM_LOAD_32dp32b64xESX_NSY_INSZ_ILi2ELi4ELi3EEES12_NSQ_INS5_IJS13_S1G_EEENS5_IJS1G_SB_EEEEEEENS4_39AutoVectorizingCopyWithAssumedAlignmentILi128EEENS4_14SM90_TMA_STOREES1X_S1Z_S1Z_EEEvvEEEEvNT_6ParamsE)
        /*0008*/ 	.word	0x000000af


	//----- nvinfo : EIATTR_FRAME_SIZE
	.align		4
.L_19:
        /*000c*/ 	.byte	0x04, 0x11
        /*000e*/ 	.short	(.L_21 - .L_20)
	.align		4
.L_20:
        /*0010*/ 	.word	index@($__internal_2_$__cuda_sm10x_tcgen05_guardrail_trap_unallocated_columns_being_dealloced)
        /*0014*/ 	.word	0x00000000


	//----- nvinfo : EIATTR_FRAME_SIZE
	.align		4
.L_21:
        /*0018*/ 	.byte	0x04, 0x11
        /*001a*/ 	.short	(.L_23 - .L_22)
	.align		4
.L_22:
        /*001c*/ 	.word	index@($__internal_1_$__cuda_sm10x_tcgen05_guardrail_trap_phase_invalid_during_alloc)
        /*0020*/ 	.word	0x00000000


	//----- nvinfo : EIATTR_FRAME_SIZE
	.align		4
.L_23:
        /*0024*/ 	.byte	0x04, 0x11
        /*0026*/ 	.short	(.L_25 - .L_24)
	.align		4
.L_24:
        /*0028*/ 	.word	index@($__internal_0_$__cuda_sm10x_tcgen05_guardrail_trap_col_being_dealloced_not_returned_by_alloc)
        /*002c*/ 	.word	0x00000000


	//----- nvinfo : EIATTR_FRAME_SIZE
	.align		4
.L_25:
        /*0030*/ 	.byte	0x04, 0x11
        /*0032*/ 	.short	(.L_27 - .L_26)
	.align		4
.L_26:
        /*0034*/ 	.word	index@(_ZN7cutlass13device_kernelINS_4gemm6kernel13GemmUniversalIN4cute5tupleIJiiiiEEENS1_10collective13CollectiveMmaINS1_35MainloopSm100TmaUmmaWarpSpecializedILi7ELi2ELi4ENS5_IJNS4_1CILi1EEESB_SB_EEEEENS5_IJNSA_ILi128EEESE_NSA_ILi32EEEEEEaNS5_IJlSB_lEEEaSH_NS4_8TiledMMAINS4_8MMA_AtomIJNS4_15SM100_MMA_S8_SSIaaiLi128ELi128ELNS4_4UMMA5MajorE0ELSM_0ELNSL_8SaturateE0EEEEEENS4_6LayoutISC_NS5_IJNSA_ILi0EEESR_SR_EEEEENS5_IJNS4_10UnderscoreESU_SU_EEEEENS4_13SM90_TMA_LOADENS4_14ComposedLayoutINS4_7SwizzleILi1ELi4ELi3EEENS4_18smem_ptr_flag_bitsILi8EEENSQ_INS5_IJNSA_ILi8EEESF_EEENS5_IJSF_SB_EEEEEEEvNS4_8identityESX_S17_vS18_EENS_8epilogue10collective18CollectiveEpilogueINS1A_23Sm100TmaWarpSpecializedILi2ELi2ELi64ELb0ELb0EEEJSG_NS5_IJNSQ_ISE_SB_EENSQ_INSA_ILi64EEESB_EEEEEaSH_aSH_NS1A_6fusion15FusionCallbacksIS1E_NS1J_17LinearCombinationIaiaiLNS_15FloatRoundStyleE2EEESG_S1I_JEEENS4_5SM1004TMEM4LOAD26SM100_TMEM_LOAD_32dp32b64xESX_NSY_INSZ_ILi2ELi4ELi3EEES12_NSQ_INS5_IJS13_S1G_EEENS5_IJS1G_SB_EEEEEEENS4_39AutoVectorizingCopyWithAssumedAlignmentILi128EEENS4_14SM90_TMA_STOREES1X_S1Z_S1Z_EEEvvEEEEvNT_6ParamsE)
        /*0038*/ 	.word	0x00000000


	//----- nvinfo : EIATTR_MIN_STACK_SIZE
	.align		4
.L_27:
        /*003c*/ 	.byte	0x04, 0x12
        /*003e*/ 	.short	(.L_29 - .L_28)
	.align		4
.L_28:
        /*0040*/ 	.word	index@(_ZN7cutlass13device_kernelINS_4gemm6kernel13GemmUniversalIN4cute5tupleIJiiiiEEENS1_10collective13CollectiveMmaINS1_35MainloopSm100TmaUmmaWarpSpecializedILi7ELi2ELi4ENS5_IJNS4_1CILi1EEESB_SB_EEEEENS5_IJNSA_ILi128EEESE_NSA_ILi32EEEEEEaNS5_IJlSB_lEEEaSH_NS4_8TiledMMAINS4_8MMA_AtomIJNS4_15SM100_MMA_S8_SSIaaiLi128ELi128ELNS4_4UMMA5MajorE0ELSM_0ELNSL_8SaturateE0EEEEEENS4_6LayoutISC_NS5_IJNSA_ILi0EEESR_SR_EEEEENS5_IJNS4_10UnderscoreESU_SU_EEEEENS4_13SM90_TMA_LOADENS4_14ComposedLayoutINS4_7SwizzleILi1ELi4ELi3EEENS4_18smem_ptr_flag_bitsILi8EEENSQ_INS5_IJNSA_ILi8EEESF_EEENS5_IJSF_SB_EEEEEEEvNS4_8identityESX_S17_vS18_EENS_8epilogue10collective18CollectiveEpilogueINS1A_23Sm100TmaWarpSpecializedILi2ELi2ELi64ELb0ELb0EEEJSG_NS5_IJNSQ_ISE_SB_EENSQ_INSA_ILi64EEESB_EEEEEaSH_aSH_NS1A_6fusion15FusionCallbacksIS1E_NS1J_17LinearCombinationIaiaiLNS_15FloatRoundStyleE2EEESG_S1I_JEEENS4_5SM1004TMEM4LOAD26SM100_TMEM_LOAD_32dp32b64xESX_NSY_INSZ_ILi2ELi4ELi3EEES12_NSQ_INS5_IJS13_S1G_EEENS5_IJS1G_SB_EEEEEEENS4_39AutoVectorizingCopyWithAssumedAlignmentILi128EEENS4_14SM90_TMA_STOREES1X_S1Z_S1Z_EEEvvEEEEvNT_6ParamsE)
        /*0044*/ 	.word	0x00000000
.L_29:


//--------------------- .nv.compat                --------------------------
	.section	.nv.compat,"",@"SHT_CUDA_COMPAT_INFO"
	.align	4
        /*0000*/ 	.byte	0x02, 0x09, 0x01, 0x00, 0x02, 0x02, 0x03, 0x00, 0x02, 0x05, 0x06, 0x00, 0x03, 0x07, 0x01, 0x01
        /*0010*/ 	.byte	0x02, 0x03, 0x01, 0x00, 0x02, 0x06, 0x01, 0x00, 0x04, 0x0b, 0x08, 0x00, 0x01, 0x00, 0x00, 0x00
        /*0020*/ 	.byte	0x00, 0x00, 0x00, 0x00


//--------------------- .nv.info._ZN7cutlass13device_kernelINS_4gemm6kernel13GemmUniversalIN4cute5tupleIJiiiiEEENS1_10collective13CollectiveMmaINS1_35MainloopSm100TmaUmmaWarpSpecializedILi7ELi2ELi4ENS5_IJNS4_1CILi1EEESB_SB_EEEEENS5_IJNSA_ILi128EEESE_NSA_ILi32EEEEEEaNS5_IJlSB_lEEEaSH_NS4_8TiledMMAINS4_8MMA_AtomIJNS4_15SM100_MMA_S8_SSIaaiLi128ELi128ELNS4_4UMMA5MajorE0ELSM_0ELNSL_8SaturateE0EEEEEENS4_6LayoutISC_NS5_IJNSA_ILi0EEESR_SR_EEEEENS5_IJNS4_10UnderscoreESU_SU_EEEEENS4_13SM90_TMA_LOADENS4_14ComposedLayoutINS4_7SwizzleILi1ELi4ELi3EEENS4_18smem_ptr_flag_bitsILi8EEENSQ_INS5_IJNSA_ILi8EEESF_EEENS5_IJSF_SB_EEEEEEEvNS4_8identityESX_S17_vS18_EENS_8epilogue10collective18CollectiveEpilogueINS1A_23Sm100TmaWarpSpecializedILi2ELi2ELi64ELb0ELb0EEEJSG_NS5_IJNSQ_ISE_SB_EENSQ_INSA_ILi64EEESB_EEEEEaSH_aSH_NS1A_6fusion15FusionCallbacksIS1E_NS1J_17LinearCombinationIaiaiLNS_15FloatRoundStyleE2EEESG_S1I_JEEENS4_5SM1004TMEM4LOAD26SM100_TMEM_LOAD_32dp32b64xESX_NSY_INSZ_ILi2ELi4ELi3EEES12_NSQ_INS5_IJS13_S1G_EEENS5_IJS1G_SB_EEEEEEENS4_39AutoVectorizingCopyWithAssumedAlignmentILi128EEENS4_14SM90_TMA_STOREES1X_S1Z_S1Z_EEEvvEEEEvNT_6ParamsE --------------------------
	.section	.nv.info._ZN7cutlass13device_kernelINS_4gemm6kernel13GemmUniversalIN4cute5tupleIJiiiiEEENS1_10collective13CollectiveMmaINS1_35MainloopSm100TmaUmmaWarpSpecializedILi7ELi2ELi4ENS5_IJNS4_1CILi1EEESB_SB_EEEEENS5_IJNSA_ILi128EEESE_NSA_ILi32EEEEEEaNS5_IJlSB_lEEEaSH_NS4_8TiledMMAINS4_8MMA_AtomIJNS4_15SM100_MMA_S8_SSIaaiLi128ELi128ELNS4_4UMMA5MajorE0ELSM_0ELNSL_8SaturateE0EEEEEENS4_6LayoutISC_NS5_IJNSA_ILi0EEESR_SR_EEEEENS5_IJNS4_10UnderscoreESU_SU_EEEEENS4_13SM90_TMA_LOADENS4_14ComposedLayoutINS4_7SwizzleILi1ELi4ELi3EEENS4_18smem_ptr_flag_bitsILi8EEENSQ_INS5_IJNSA_ILi8EEESF_EEENS5_IJSF_SB_EEEEEEEvNS4_8identityESX_S17_vS18_EENS_8epilogue10collective18CollectiveEpilogueINS1A_23Sm100TmaWarpSpecializedILi2ELi2ELi64ELb0ELb0EEEJSG_NS5_IJNSQ_ISE_SB_EENSQ_INSA_ILi64EEESB_EEEEEaSH_aSH_NS1A_6fusion15FusionCallbacksIS1E_NS1J_17LinearCombinationIaiaiLNS_15FloatRoundStyleE2EEESG_S1I_JEEENS4_5SM1004TMEM4LOAD26SM100_TMEM_LOAD_32dp32b64xESX_NSY_INSZ_ILi2ELi4ELi3EEES12_NSQ_INS5_IJS13_S1G_EEENS5_IJS1G_SB_EEEEEEENS4_39AutoVectorizingCopyWithAssumedAlignmentILi128EEENS4_14SM90_TMA_STOREES1X_S1Z_S1Z_EEEvvEEEEvNT_6ParamsE,"",@"SHT_CUDA_INFO"
	.sectionflags	@""
	.align	4


	//----- nvinfo : EIATTR_CUDA_API_VERSION
	.align		4
        /*0000*/ 	.byte	0x04, 0x37
        /*0002*/ 	.short	(.L_31 - .L_30)
.L_30:
        /*0004*/ 	.word	0x00000082


	//----- nvinfo : EIATTR_KPARAM_INFO
	.align		4
.L_31:
        /*0008*/ 	.byte	0x04, 0x17
        /*000a*/ 	.short	(.L_33 - .L_32)
.L_32:
        /*000c*/ 	.word	0x00000000
        /*0010*/ 	.short	0x0000
        /*0012*/ 	.short	0x0000
        /*0014*/ 	.byte	0x00, 0xf0, 0x01, 0x20


	//----- nvinfo : EIATTR_AT_ENTRY_FRAGMENTS
	.align		4
.L_33:
        /*0018*/ 	.byte	0x04, 0x4f
        /*001a*/ 	.short	(.L_35 - .L_34)


	//   ....[0]....
.L_34:
        /*001c*/ 	.word	0x00000006


	//----- nvinfo : EIATTR_RESERVED_SMEM_USED
	.align		4
.L_35:
        /*0020*/ 	.byte	0x01, 0x41
	.zero		2


	//----- nvinfo : EIATTR_SPARSE_MMA_MASK
	.align		4
        /*0024*/ 	.byte	0x03, 0x50
        /*0026*/ 	.short	0x0000


	//----- nvinfo : EIATTR_TCGEN05_1CTA_USED
	.align		4
        /*0028*/ 	.byte	0x01, 0x51
	.zero		2


	//----- nvinfo : EIATTR_MAXREG_COUNT
	.align		4
        /*002c*/ 	.byte	0x03, 0x1b
        /*002e*/ 	.short	0x00ff


	//----- nvinfo : EIATTR_NUM_BARRIERS
	.align		4
        /*0030*/ 	.byte	0x02, 0x4c
        /*0032*/ 	.byte	0x07
	.zero		1


	//----- nvinfo : EIATTR_EXTERNS
	.align		4
        /*0034*/ 	.byte	0x04, 0x0f
        /*0036*/ 	.short	(.L_37 - .L_36)


	//   ....[0]....
	.align		4
.L_36:
        /*0038*/ 	.word	index@(__assertfail)


	//----- nvinfo : EIATTR_MERCURY_ISA_VERSION
	.align		4
.L_37:
        /*003c*/ 	.byte	0x03, 0x5f
        /*003e*/ 	.short	0x0101


	//----- nvinfo : EIATTR_INT_WARP_WIDE_INSTR_OFFSETS
	.align		4
        /*0040*/ 	.byte	0x04, 0x31
        /*0042*/ 	.short	(.L_39 - .L_38)


	//   ....[0]....
.L_38:
        /*0044*/ 	.word	0x00001df0


	//   ....[1]....
        /*0048*/ 	.word	0x000038a0


	//   ....[2]....
        /*004c*/ 	.word	0x000038c0


	//   ....[3]....
        /*0050*/ 	.word	0x000038f0


	//   ....[4]....
        /*0054*/ 	.word	0x00004220


	//   ....[5]....
        /*0058*/ 	.word	0x00004290


	//   ....[6]....
        /*005c*/ 	.word	0x00004470


	//   ....[7]....
        /*0060*/ 	.word	0x000045d0


	//----- nvinfo : EIATTR_COOP_GROUP_MASK_REGIDS
	.align		4
.L_39:
        /*0064*/ 	.byte	0x04, 0x29
        /*0066*/ 	.short	(.L_41 - .L_40)


	//   ....[0]....
.L_40:
        /*0068*/ 	.word	0xffffffff


	//   ....[1]....
        /*006c*/ 	.word	0xffffffff


	//   ....[2]....
        /*0070*/ 	.word	0xffffffff


	//   ....[3]....
        /*0074*/ 	.word	0xffffffff


	//   ....[4]....
        /*0078*/ 	.word	0xffffffff


	//   ....[5]....
        /*007c*/ 	.word	0xffffffff


	//   ....[6]....
        /*0080*/ 	.word	0xffffffff


	//   ....[7]....
        /*0084*/ 	.word	0xffffffff


	//   ....[8]....
        /*0088*/ 	.word	0xffffffff


	//   ....[9]....
        /*008c*/ 	.word	0xffffffff


	//   ....[10]....
        /*0090*/ 	.word	0xffffffff


	//   ....[11]....
        /*0094*/ 	.word	0xffffffff


	//   ....[12]....
        /*0098*/ 	.word	0xffffffff


	//----- nvinfo : EIATTR_COOP_GROUP_INSTR_OFFSETS
	.align		4
.L_41:
        /*009c*/ 	.byte	0x04, 0x28
        /*009e*/ 	.short	(.L_43 - .L_42)


	//   ....[0]....
.L_42:
        /*00a0*/ 	.word	0x00000090


	//   ....[1]....
        /*00a4*/ 	.word	0x000004d0


	//   ....[2]....
        /*00a8*/ 	.word	0x000006a0


	//   ....[3]....
        /*00ac*/ 	.word	0x00000800


	//   ....[4]....
        /*00b0*/ 	.word	0x00000900


	//   ....[5]....
        /*00b4*/ 	.word	0x00000a70


	//   ....[6]....
        /*00b8*/ 	.word	0x00000c10


	//   ....[7]....
        /*00bc*/ 	.word	0x00001cd0


	//   ....[8]....
        /*00c0*/ 	.word	0x00002c60


	//   ....[9]....
        /*00c4*/ 	.word	0x00002e70


	//   ....[10]....
        /*00c8*/ 	.word	0x00002ea0


	//   ....[11]....
        /*00cc*/ 	.word	0x00003780


	//   ....[12]....
        /*00d0*/ 	.word	0x000039b0


	//----- nvinfo : EIATTR_VRC_CTA_INIT_COUNT
	.align		4
.L_43:
        /*00d4*/ 	.byte	0x02, 0x4a
        /*00d6*/ 	.byte	0x80
	.zero		1


	//----- nvinfo : EIATTR_SYSCALL_OFFSETS
	.align		4
        /*00d8*/ 	.byte	0x04, 0x46
        /*00da*/ 	.short	(.L_45 - .L_44)


	//   ....[0]....
.L_44:
        /*00dc*/ 	.word	0x00005010


	//   ....[1]....
        /*00e0*/ 	.word	0x00005150


	//   ....[2]....
        /*00e4*/ 	.word	0x000059b0


	//   ....[3]....
        /*00e8*/ 	.word	0x00006fb0


	//----- nvinfo : EIATTR_MBARRIER_INSTR_OFFSETS
	.align		4
.L_45:
        /*00ec*/ 	.byte	0x04, 0x39
        /*00ee*/ 	.short	(.L_47 - .L_46)


	//   ....[0]....
.L_46:
        /*00f0*/ 	.word	0x000005b0
        /*00f4*/ 	.word	0x000000ff
        /*00f8*/ 	.word	0x00000000
        /*00fc*/ 	.short	0x0100
        /*00fe*/ 	.byte	0x05
	.zero		1


	//   ....[1]....
        /*0100*/ 	.word	0x000005c0
        /*0104*/ 	.word	0x000000ff
        /*0108*/ 	.word	0x00000038
        /*010c*/ 	.short	0x0100
        /*010e*/ 	.byte	0x05
	.zero		1


	//   ....[2]....
        /*0110*/ 	.word	0x000005d0
        /*0114*/ 	.word	0x000000ff
        /*0118*/ 	.word	0x00000008
        /*011c*/ 	.short	0x0100
        /*011e*/ 	.byte	0x05
	.zero		1


	//   ....[3]....
        /*0120*/ 	.word	0x000005e0
        /*0124*/ 	.word	0x000000ff
        /*0128*/ 	.word	0x00000040
        /*012c*/ 	.short	0x0100
        /*012e*/ 	.byte	0x05
	.zero		1


	//   ....[4]....
        /*0130*/ 	.word	0x000005f0
        /*0134*/ 	.word	0x000000ff
        /*0138*/ 	.word	0x00000010
        /*013c*/ 	.short	0x0100
        /*013e*/ 	.byte	0x05
	.zero		1


	//   ....[5]....
        /*0140*/ 	.word	0x00000600
        /*0144*/ 	.word	0x000000ff
        /*0148*/ 	.word	0x00000048
        /*014c*/ 	.short	0x0100
        /*014e*/ 	.byte	0x05
	.zero		1


	//   ....[6]....
        /*0150*/ 	.word	0x00000610
        /*0154*/ 	.word	0x000000ff
        /*0158*/ 	.word	0x00000018
        /*015c*/ 	.short	0x0100
        /*015e*/ 	.byte	0x05
	.zero		1


	//   ....[7]....
        /*0160*/ 	.word	0x00000620
        /*0164*/ 	.word	0x000000ff
        /*0168*/ 	.word	0x00000050
        /*016c*/ 	.short	0x0100
        /*016e*/ 	.byte	0x05
	.zero		1


	//   ....[8]....
        /*0170*/ 	.word	0x00000630
        /*0174*/ 	.word	0x000000ff
        /*0178*/ 	.word	0x00000020
        /*017c*/ 	.short	0x0100
        /*017e*/ 	.byte	0x05
	.zero		1


	//   ....[9]....
        /*0180*/ 	.word	0x00000640
        /*0184*/ 	.word	0x000000ff
        /*0188*/ 	.word	0x00000058
        /*018c*/ 	.short	0x0100
        /*018e*/ 	.byte	0x05
	.zero		1


	//   ....[10]....
        /*0190*/ 	.word	0x00000650
        /*0194*/ 	.word	0x000000ff
        /*0198*/ 	.word	0x00000028
        /*019c*/ 	.short	0x0100
        /*019e*/ 	.byte	0x05
	.zero		1


	//   ....[11]....
        /*01a0*/ 	.word	0x00000660
        /*01a4*/ 	.word	0x000000ff
        /*01a8*/ 	.word	0x00000060
        /*01ac*/ 	.short	0x0100
        /*01ae*/ 	.byte	0x05
	.zero		1


	//   ....[12]....
        /*01b0*/ 	.word	0x00000670
        /*01b4*/ 	.word	0x000000ff
        /*01b8*/ 	.word	0x00000030
        /*01bc*/ 	.short	0x0100
        /*01be*/ 	.byte	0x05
	.zero		1


	//   ....[13]....
        /*01c0*/ 	.word	0x00000680
        /*01c4*/ 	.word	0x000000ff
        /*01c8*/ 	.word	0x00000068
        /*01cc*/ 	.short	0x0100
        /*01ce*/ 	.byte	0x05
	.zero		1


	//   ....[14]....
        /*01d0*/ 	.word	0x000007b0
        /*01d4*/ 	.word	0x000000ff
        /*01d8*/ 	.word	0x00000070
        /*01dc*/ 	.short	0x0100
        /*01de*/ 	.byte	0x07
	.zero		1


	//   ....[15]....
        /*01e0*/ 	.word	0x000007c0
        /*01e4*/ 	.word	0x000000ff
        /*01e8*/ 	.word	0x00000080
        /*01ec*/ 	.short	0x0100
        /*01ee*/ 	.byte	0x07
	.zero		1


	//   ....[16]....
        /*01f0*/ 	.word	0x000007d0
        /*01f4*/ 	.word	0x000000ff
        /*01f8*/ 	.word	0x00000078
        /*01fc*/ 	.short	0x0100
        /*01fe*/ 	.byte	0x07
	.zero		1


	//   ....[17]....
        /*0200*/ 	.word	0x000007e0
        /*0204*/ 	.word	0x000000ff
        /*0208*/ 	.word	0x00000088
        /*020c*/ 	.short	0x0100
        /*020e*/ 	.byte	0x07
	.zero		1


	//   ....[18]....
        /*0210*/ 	.word	0x000008d0
        /*0214*/ 	.word	0x000000ff
        /*0218*/ 	.word	0x00000090
        /*021c*/ 	.short	0x0100
        /*021e*/ 	.byte	0x05
	.zero		1


	//   ....[19]....
        /*0220*/ 	.word	0x000008e0
        /*0224*/ 	.word	0x000000ff
        /*0228*/ 	.word	0x00000098
        /*022c*/ 	.short	0x0100
        /*022e*/ 	.byte	0x05
	.zero		1


	//   ....[20]....
        /*0230*/ 	.word	0x00000a20
        /*0234*/ 	.word	0x000000ff
        /*0238*/ 	.word	0x000000a0
        /*023c*/ 	.short	0x0100
        /*023e*/ 	.byte	0x05
	.zero		1


	//   ....[21]....
        /*0240*/ 	.word	0x00000a30
        /*0244*/ 	.word	0x000000ff
        /*0248*/ 	.word	0x000000b0
        /*024c*/ 	.short	0x0100
        /*024e*/ 	.byte	0x05
	.zero		1


	//   ....[22]....
        /*0250*/ 	.word	0x00000a40
        /*0254*/ 	.word	0x000000ff
        /*0258*/ 	.word	0x000000a8
        /*025c*/ 	.short	0x0100
        /*025e*/ 	.byte	0x05
	.zero		1


	//   ....[23]....
        /*0260*/ 	.word	0x00000a50
        /*0264*/ 	.word	0x000000ff
        /*0268*/ 	.word	0x000000b8
        /*026c*/ 	.short	0x0100
        /*026e*/ 	.byte	0x05
	.zero		1


	//   ....[24]....
        /*0270*/ 	.word	0x00000b80
        /*0274*/ 	.word	0x000000ff
        /*0278*/ 	.word	0x000000c0
        /*027c*/ 	.short	0x0100
        /*027e*/ 	.byte	0x07
	.zero		1


	//   ....[25]....
        /*0280*/ 	.word	0x00000b90
        /*0284*/ 	.word	0x000000ff
        /*0288*/ 	.word	0x000000e0
        /*028c*/ 	.short	0x0100
        /*028e*/ 	.byte	0x07
	.zero		1


	//   ....[26]....
        /*0290*/ 	.word	0x00000ba0
        /*0294*/ 	.word	0x000000ff
        /*0298*/ 	.word	0x000000c8
        /*029c*/ 	.short	0x0100
        /*029e*/ 	.byte	0x07
	.zero		1


	//   ....[27]....
        /*02a0*/ 	.word	0x00000bb0
        /*02a4*/ 	.word	0x000000ff
        /*02a8*/ 	.word	0x000000e8
        /*02ac*/ 	.short	0x0100
        /*02ae*/ 	.byte	0x07
	.zero		1


	//   ....[28]....
        /*02b0*/ 	.word	0x00000bc0
        /*02b4*/ 	.word	0x000000ff
        /*02b8*/ 	.word	0x000000d0
        /*02bc*/ 	.short	0x0100
        /*02be*/ 	.byte	0x07
	.zero		1


	//   ....[29]....
        /*02c0*/ 	.word	0x00000bd0
        /*02c4*/ 	.word	0x000000ff
        /*02c8*/ 	.word	0x000000f0
        /*02cc*/ 	.short	0x0100
        /*02ce*/ 	.byte	0x07
	.zero		1


	//   ....[30]....
        /*02d0*/ 	.word	0x00000be0
        /*02d4*/ 	.word	0x000000ff
        /*02d8*/ 	.word	0x000000d8
        /*02dc*/ 	.short	0x0100
        /*02de*/ 	.byte	0x07
	.zero		1


	//   ....[31]....
        /*02e0*/ 	.word	0x00000bf0
        /*02e4*/ 	.word	0x000000ff
        /*02e8*/ 	.word	0x000000f8
        /*02ec*/ 	.short	0x0100
        /*02ee*/ 	.byte	0x07
	.zero		1


	//   ....[32]....
        /*02f0*/ 	.word	0x00000ce0
        /*02f4*/ 	.word	0x000000ff
        /*02f8*/ 	.word	0x00000100
        /*02fc*/ 	.short	0x0100
        /*02fe*/ 	.byte	0x05
	.zero		1


	//   ....[33]....
        /*0300*/ 	.word	0x00000cf0
        /*0304*/ 	.word	0x000000ff
        /*0308*/ 	.word	0x00000110
        /*030c*/ 	.short	0x0100
        /*030e*/ 	.byte	0x05
	.zero		1


	//   ....[34]....
        /*0310*/ 	.word	0x00000d00
        /*0314*/ 	.word	0x000000ff
        /*0318*/ 	.word	0x00000108
        /*031c*/ 	.short	0x0100
        /*031e*/ 	.byte	0x05
	.zero		1


	//   ....[35]....
        /*0320*/ 	.word	0x00000d10
        /*0324*/ 	.word	0x000000ff
        /*0328*/ 	.word	0x00000118
        /*032c*/ 	.short	0x0100
        /*032e*/ 	.byte	0x05
	.zero		1


	//   ....[36]....
        /*0330*/ 	.word	0x000015f0
        /*0334*/ 	.word	0x00000003
        /*0338*/ 	.word	0x00000110
        /*033c*/ 	.short	0x010a
        /*033e*/ 	.byte	0xff
	.zero		1


	//   ....[37]....
        /*0340*/ 	.word	0x00001620
        /*0344*/ 	.word	0x00000003
        /*0348*/ 	.word	0x00000100
        /*034c*/ 	.short	0x0101
        /*034e*/ 	.byte	0xff
	.zero		1


	//   ....[38]....
        /*0350*/ 	.word	0x000016f0
        /*0354*/ 	.word	0x000000ff
        /*0358*/ 	.word	0x00000038
        /*035c*/ 	.short	0x010a
        /*035e*/ 	.byte	0x08
	.zero		1


	//   ....[39]....
        /*0360*/ 	.word	0x00001790
        /*0364*/ 	.word	0x000000ff
        /*0368*/ 	.word	0x00000038
        /*036c*/ 	.short	0x010a
        /*036e*/ 	.byte	0x21
	.zero		1


	//   ....[40]....
        /*0370*/ 	.word	0x000018f0
        /*0374*/ 	.word	0x000000ff
        /*0378*/ 	.word	0x00000038
        /*037c*/ 	.short	0x010a
        /*037e*/ 	.byte	0x08
	.zero		1


	//   ....[41]....
        /*0380*/ 	.word	0x000019e0
        /*0384*/ 	.word	0x000000ff
        /*0388*/ 	.word	0x00000098
        /*038c*/ 	.short	0x0101
        /*038e*/ 	.byte	0x04
	.zero		1


	//   ....[42]....
        /*0390*/ 	.word	0x00001a00
        /*0394*/ 	.word	0x000000ff
        /*0398*/ 	.word	0x00000038
        /*039c*/ 	.short	0x010a
        /*039e*/ 	.byte	0x08
	.zero		1


	//   ....[43]....
        /*03a0*/ 	.word	0x00001a80
        /*03a4*/ 	.word	0x000000ff
        /*03a8*/ 	.word	0x00000038
        /*03ac*/ 	.short	0x010a
        /*03ae*/ 	.byte	0x11
	.zero		1


	//   ....[44]....
        /*03b0*/ 	.word	0x00001be0
        /*03b4*/ 	.word	0x000000ff
        /*03b8*/ 	.word	0x00000038
        /*03bc*/ 	.short	0x010a
        /*03be*/ 	.byte	0x08
	.zero		1


	//   ....[45]....
        /*03c0*/ 	.word	0x00001d00
        /*03c4*/ 	.word	0x00000002
        /*03c8*/ 	.word	0x000000a0
        /*03cc*/ 	.short	0x010a
        /*03ce*/ 	.byte	0xff
	.zero		1


	//   ....[46]....
        /*03d0*/ 	.word	0x00001dc0
        /*03d4*/ 	.word	0x00000002
        /*03d8*/ 	.word	0x00000000
        /*03dc*/ 	.short	0x0101
        /*03de*/ 	.byte	0xff
	.zero		1


	//   ....[47]....
        /*03e0*/ 	.word	0x00002320
        /*03e4*/ 	.word	0x000000ff
        /*03e8*/ 	.word	0x00000000
        /*03ec*/ 	.short	0x010a
        /*03ee*/ 	.byte	0x05
	.zero		1


	//   ....[48]....
        /*03f0*/ 	.word	0x000023b0
        /*03f4*/ 	.word	0x000000ff
        /*03f8*/ 	.word	0x00000000
        /*03fc*/ 	.short	0x010a
        /*03fe*/ 	.byte	0x05
	.zero		1


	//   ....[49]....
        /*0400*/ 	.word	0x00002440
        /*0404*/ 	.word	0x000000ff
        /*0408*/ 	.word	0x00000000
        /*040c*/ 	.short	0x010a
        /*040e*/ 	.byte	0x05
	.zero		1


	//   ....[50]....
        /*0410*/ 	.word	0x000024d0
        /*0414*/ 	.word	0x000000ff
        /*0418*/ 	.word	0x00000000
        /*041c*/ 	.short	0x010a
        /*041e*/ 	.byte	0x05
	.zero		1


	//   ....[51]....
        /*0420*/ 	.word	0x00002560
        /*0424*/ 	.word	0x000000ff
        /*0428*/ 	.word	0x00000000
        /*042c*/ 	.short	0x010a
        /*042e*/ 	.byte	0x05
	.zero		1


	//   ....[52]....
        /*0430*/ 	.word	0x000025f0
        /*0434*/ 	.word	0x000000ff
        /*0438*/ 	.word	0x00000000
        /*043c*/ 	.short	0x010a
        /*043e*/ 	.byte	0x05
	.zero		1


	//   ....[53]....
        /*0440*/ 	.word	0x00002690
        /*0444*/ 	.word	0x00000000
        /*0448*/ 	.word	0x00000000
        /*044c*/ 	.short	0x010a
        /*044e*/ 	.byte	0xff
	.zero		1


	//   ....[54]....
        /*0450*/ 	.word	0x000027b0
        /*0454*/ 	.word	0x00000000
        /*0458*/ 	.word	0x00000100
        /*045c*/ 	.short	0x010a
        /*045e*/ 	.byte	0xff
	.zero		1


	//   ....[55]....
        /*0460*/ 	.word	0x00002810
        /*0464*/ 	.word	0x00000004
        /*0468*/ 	.word	0x00000000
        /*046c*/ 	.short	0x0101
        /*046e*/ 	.byte	0xff
	.zero		1


	//   ....[56]....
        /*0470*/ 	.word	0x00002830
        /*0474*/ 	.word	0x000000ff
        /*0478*/ 	.word	0x000000b0
        /*047c*/ 	.short	0x010a
        /*047e*/ 	.byte	0x05
	.zero		1


	//   ....[57]....
        /*0480*/ 	.word	0x00002950
        /*0484*/ 	.word	0x00000000
        /*0488*/ 	.word	0x000000a0
        /*048c*/ 	.short	0x010a
        /*048e*/ 	.byte	0xff
	.zero		1


	//   ....[58]....
        /*0490*/ 	.word	0x00002a60
        /*0494*/ 	.word	0x00000000
        /*0498*/ 	.word	0x00000000
        /*049c*/ 	.short	0x0101
        /*049e*/ 	.byte	0xff
	.zero		1


	//   ....[59]....
        /*04a0*/ 	.word	0x00002af0
        /*04a4*/ 	.word	0x000000ff
        /*04a8*/ 	.word	0x000000b0
        /*04ac*/ 	.short	0x0106
        /*04ae*/ 	.byte	0x05
	.zero		1


	//   ....[60]....
        /*04b0*/ 	.word	0x00002b10
        /*04b4*/ 	.word	0x000000ff
        /*04b8*/ 	.word	0x000000b0
        /*04bc*/ 	.short	0x010a
        /*04be*/ 	.byte	0x05
	.zero		1


	//   ....[61]....
        /*04c0*/ 	.word	0x00002ba0
        /*04c4*/ 	.word	0x000000ff
        /*04c8*/ 	.word	0x000000b0
        /*04cc*/ 	.short	0x0106
        /*04ce*/ 	.byte	0x04
	.zero		1


	//   ....[62]....
        /*04d0*/ 	.word	0x00002be0
        /*04d4*/ 	.word	0x00000000
        /*04d8*/ 	.word	0x000000b0
        /*04dc*/ 	.short	0x010a
        /*04de*/ 	.byte	0xff
	.zero		1


	//   ....[63]....
        /*04e0*/ 	.word	0x000030c0
        /*04e4*/ 	.word	0x00000000
        /*04e8*/ 	.word	0x000000a0
        /*04ec*/ 	.short	0x010a
        /*04ee*/ 	.byte	0xff
	.zero		1


	//   ....[64]....
        /*04f0*/ 	.word	0x000031c0
        /*04f4*/ 	.word	0x00000003
        /*04f8*/ 	.word	0x00000000
        /*04fc*/ 	.short	0x0101
        /*04fe*/ 	.byte	0xff
	.zero		1


	//   ....[65]....
        /*0500*/ 	.word	0x000031d0
        /*0504*/ 	.word	0x000000ff
        /*0508*/ 	.word	0x00000000
        /*050c*/ 	.short	0x010a
        /*050e*/ 	.byte	0x04
	.zero		1


	//   ....[66]....
        /*0510*/ 	.word	0x000031f0
        /*0514*/ 	.word	0x000000ff
        /*0518*/ 	.word	0x000000e0
        /*051c*/ 	.short	0x010a
        /*051e*/ 	.byte	0x09
	.zero		1


	//   ....[67]....
        /*0520*/ 	.word	0x000032d0
        /*0524*/ 	.word	0x000000ff
        /*0528*/ 	.word	0x00000000
        /*052c*/ 	.short	0x010a
        /*052e*/ 	.byte	0x07
	.zero		1


	//   ....[68]....
        /*0530*/ 	.word	0x00003400
        /*0534*/ 	.word	0x000000ff
        /*0538*/ 	.word	0x00000000
        /*053c*/ 	.short	0x010a
        /*053e*/ 	.byte	0x04
	.zero		1


	//   ....[69]....
        /*0540*/ 	.word	0x000035b0
        /*0544*/ 	.word	0x000000ff
        /*0548*/ 	.word	0x00000000
        /*054c*/ 	.short	0x010a
        /*054e*/ 	.byte	0x05
	.zero		1


	//   ....[70]....
        /*0550*/ 	.word	0x00003640
        /*0554*/ 	.word	0x000000ff
        /*0558*/ 	.word	0x00000000
        /*055c*/ 	.short	0x010a
        /*055e*/ 	.byte	0x05
	.zero		1


	//   ....[71]....
        /*0560*/ 	.word	0x000036d0
        /*0564*/ 	.word	0x000000ff
        /*0568*/ 	.word	0x00000000
        /*056c*/ 	.short	0x010a
        /*056e*/ 	.byte	0x05
	.zero		1


	//   ....[72]....
        /*0570*/ 	.word	0x00003760
        /*0574*/ 	.word	0x000000ff
        /*0578*/ 	.word	0x00000000
        /*057c*/ 	.short	0x010a
        /*057e*/ 	.byte	0x07
	.zero		1


	//   ....[73]....
        /*0580*/ 	.word	0x00003bc0
        /*0584*/ 	.word	0x00000000
        /*0588*/ 	.word	0x000000a0
        /*058c*/ 	.short	0x010a
        /*058e*/ 	.byte	0xff
	.zero		1


	//   ....[74]....
        /*0590*/ 	.word	0x00003c80
        /*0594*/ 	.word	0x00000000
        /*0598*/ 	.word	0x00000000
        /*059c*/ 	.short	0x0101
        /*059e*/ 	.byte	0xff
	.zero		1


	//   ....[75]....
        /*05a0*/ 	.word	0x00003fa0
        /*05a4*/ 	.word	0x000000ff
        /*05a8*/ 	.word	0x00000098
        /*05ac*/ 	.short	0x010a
        /*05ae*/ 	.byte	0x07
	.zero		1


	//   ....[76]....
        /*05b0*/ 	.word	0x00004190
        /*05b4*/ 	.word	0x000000ff
        /*05b8*/ 	.word	0x00000080
        /*05bc*/ 	.short	0x010a
        /*05be*/ 	.byte	0x07
	.zero		1


	//   ....[77]....
        /*05c0*/ 	.word	0x00004360
        /*05c4*/ 	.word	0x000000ff
        /*05c8*/ 	.word	0x00000070
        /*05cc*/ 	.short	0x010b
        /*05ce*/ 	.byte	0x07
	.zero		1


	//   ....[78]....
        /*05d0*/ 	.word	0x000043d0
        /*05d4*/ 	.word	0x000000ff
        /*05d8*/ 	.word	0x00000000
        /*05dc*/ 	.short	0x0101
        /*05de*/ 	.byte	0x08
	.zero		1


	//   ....[79]....
        /*05e0*/ 	.word	0x00004400
        /*05e4*/ 	.word	0x000000ff
        /*05e8*/ 	.word	0x00000088
        /*05ec*/ 	.short	0x010a
        /*05ee*/ 	.byte	0x07
	.zero		1


	//   ....[80]....
        /*05f0*/ 	.word	0x00004610
        /*05f4*/ 	.word	0x000000ff
        /*05f8*/ 	.word	0x00000078
        /*05fc*/ 	.short	0x010b
        /*05fe*/ 	.byte	0x07
	.zero		1


	//   ....[81]....
        /*0600*/ 	.word	0x00004630
        /*0604*/ 	.word	0x000000ff
        /*0608*/ 	.word	0x00000000
        /*060c*/ 	.short	0x0101
        /*060e*/ 	.byte	0x0d
	.zero		1


	//   ....[82]....
        /*0610*/ 	.word	0x00004660
        /*0614*/ 	.word	0x000000ff
        /*0618*/ 	.word	0x00000080
        /*061c*/ 	.short	0x010a
        /*061e*/ 	.byte	0x07
	.zero		1


	//   ....[83]....
        /*0620*/ 	.word	0x000046a0
        /*0624*/ 	.word	0x00000000
        /*0628*/ 	.word	0x00000088
        /*062c*/ 	.short	0x010a
        /*062e*/ 	.byte	0xff
	.zero		1


	//   ....[84]....
        /*0630*/ 	.word	0x000049e0
        /*0634*/ 	.word	0x00000000
        /*0638*/ 	.word	0x000000a0
        /*063c*/ 	.short	0x010a
        /*063e*/ 	.byte	0xff
	.zero		1


	//   ....[85]....
        /*0640*/ 	.word	0x00004af0
        /*0644*/ 	.word	0x00000000
        /*0648*/ 	.word	0x00000000
        /*064c*/ 	.short	0x0101
        /*064e*/ 	.byte	0xff
	.zero		1


	//   ....[86]....
        /*0650*/ 	.word	0x00005550
        /*0654*/ 	.word	0x00000003
        /*0658*/ 	.word	0x00000070
        /*065c*/ 	.short	0x010a
        /*065e*/ 	.byte	0xff
	.zero		1


	//   ....[87]....
        /*0660*/ 	.word	0x00005590
        /*0664*/ 	.word	0x00000074
        /*0668*/ 	.word	0x000000c0
        /*066c*/ 	.short	0x010a
        /*066e*/ 	.byte	0xff
	.zero		1


	//   ....[88]....
        /*0670*/ 	.word	0x000056d0
        /*0674*/ 	.word	0x00000003
        /*0678*/ 	.word	0x00000070
        /*067c*/ 	.short	0x010a
        /*067e*/ 	.byte	0xff
	.zero		1


	//   ....[89]....
        /*0680*/ 	.word	0x00005810
        /*0684*/ 	.word	0x00000000
        /*0688*/ 	.word	0x00000000
        /*068c*/ 	.short	0x0101
        /*068e*/ 	.byte	0xff
	.zero		1


	//   ....[90]....
        /*0690*/ 	.word	0x00005890
        /*0694*/ 	.word	0x00000074
        /*0698*/ 	.word	0x000000c0
        /*069c*/ 	.short	0x010a
        /*069e*/ 	.byte	0xff
	.zero		1


	//   ....[91]....
        /*06a0*/ 	.word	0x00006c20
        /*06a4*/ 	.word	0x0000007d
        /*06a8*/ 	.word	0x00000070
        /*06ac*/ 	.short	0x010a
        /*06ae*/ 	.byte	0xff
	.zero		1


	//   ....[92]....
        /*06b0*/ 	.word	0x00006cf0
        /*06b4*/ 	.word	0x0000007d
        /*06b8*/ 	.word	0x00000070
        /*06bc*/ 	.short	0x010a
        /*06be*/ 	.byte	0xff
	.zero		1


	//   ....[93]....
        /*06c0*/ 	.word	0x00006e30
        /*06c4*/ 	.word	0x00000000
        /*06c8*/ 	.word	0x00000000
        /*06cc*/ 	.short	0x0101
        /*06ce*/ 	.byte	0xff
	.zero		1


	//   ....[94]....
        /*06d0*/ 	.word	0x00007270
        /*06d4*/ 	.word	0x000000ff
        /*06d8*/ 	.word	0x00000000
        /*06dc*/ 	.short	0x0101
        /*06de*/ 	.byte	0x05
	.zero		1


	//   ....[95]....
        /*06e0*/ 	.word	0x000083b0
        /*06e4*/ 	.word	0x00000003
        /*06e8*/ 	.word	0x00000110
        /*06ec*/ 	.short	0x010a
        /*06ee*/ 	.byte	0xff
	.zero		1


	//   ....[96]....
        /*06f0*/ 	.word	0x00008410
        /*06f4*/ 	.word	0x00000002
        /*06f8*/ 	.word	0x00000038
        /*06fc*/ 	.short	0x010a
        /*06fe*/ 	.byte	0xff
	.zero		1


	//   ....[97]....
        /*0700*/ 	.word	0x00008470
        /*0704*/ 	.word	0x00000002
        /*0708*/ 	.word	0x00000038
        /*070c*/ 	.short	0x010a
        /*070e*/ 	.byte	0xff
	.zero		1


	//   ....[98]....
        /*0710*/ 	.word	0x000084c0
        /*0714*/ 	.word	0x00000002
        /*0718*/ 	.word	0x000000a0
        /*071c*/ 	.short	0x010a
        /*071e*/ 	.byte	0xff
	.zero		1


	//   ....[99]....
        /*0720*/ 	.word	0x00008520
        /*0724*/ 	.word	0x00000000
        /*0728*/ 	.word	0x00000000
        /*072c*/ 	.short	0x010a
        /*072e*/ 	.byte	0xff
	.zero		1


	//   ....[100]....
        /*0730*/ 	.word	0x00008580
        /*0734*/ 	.word	0x00000000
        /*0738*/ 	.word	0x00000000
        /*073c*/ 	.short	0x010a
        /*073e*/ 	.byte	0xff
	.zero		1


	//   ....[101]....
        /*0740*/ 	.word	0x000085e0
        /*0744*/ 	.word	0x00000000
        /*0748*/ 	.word	0x00000000
        /*074c*/ 	.short	0x010a
        /*074e*/ 	.byte	0xff
	.zero		1


	//   ....[102]....
        /*0750*/ 	.word	0x00008640
        /*0754*/ 	.word	0x00000000
        /*0758*/ 	.word	0x00000000
        /*075c*/ 	.short	0x010a
        /*075e*/ 	.byte	0xff
	.zero		1


	//   ....[103]....
        /*0760*/ 	.word	0x000086a0
        /*0764*/ 	.word	0x00000000
        /*0768*/ 	.word	0x00000000
        /*076c*/ 	.short	0x010a
        /*076e*/ 	.byte	0xff
	.zero		1


	//   ....[104]....
        /*0770*/ 	.word	0x00008700
        /*0774*/ 	.word	0x00000000
        /*0778*/ 	.word	0x00000000
        /*077c*/ 	.short	0x010a
        /*077e*/ 	.byte	0xff
	.zero		1


	//   ....[105]....
        /*0780*/ 	.word	0x00008750
        /*0784*/ 	.word	0x00000000
        /*0788*/ 	.word	0x00000100
        /*078c*/ 	.short	0x010a
        /*078e*/ 	.byte	0xff
	.zero		1


	//   ....[106]....
        /*0790*/ 	.word	0x000087b0
        /*0794*/ 	.word	0x00000000
        /*0798*/ 	.word	0x000000b0
        /*079c*/ 	.short	0x010a
        /*079e*/ 	.byte	0xff
	.zero		1


	//   ....[107]....
        /*07a0*/ 	.word	0x00008800
        /*07a4*/ 	.word	0x00000000
        /*07a8*/ 	.word	0x000000a0
        /*07ac*/ 	.short	0x010a
        /*07ae*/ 	.byte	0xff
	.zero		1


	//   ....[108]....
        /*07b0*/ 	.word	0x00008860
        /*07b4*/ 	.word	0x00000000
        /*07b8*/ 	.word	0x000000b0
        /*07bc*/ 	.short	0x010a
        /*07be*/ 	.byte	0xff
	.zero		1


	//   ....[109]....
        /*07c0*/ 	.word	0x000088b0
        /*07c4*/ 	.word	0x00000000
        /*07c8*/ 	.word	0x000000a0
        /*07cc*/ 	.short	0x010a
        /*07ce*/ 	.byte	0xff
	.zero		1


	//   ....[110]....
        /*07d0*/ 	.word	0x00008910
        /*07d4*/ 	.word	0x00000003
        /*07d8*/ 	.word	0x000000e0
        /*07dc*/ 	.short	0x010a
        /*07de*/ 	.byte	0xff
	.zero		1


	//   ....[111]....
        /*07e0*/ 	.word	0x00008970
        /*07e4*/ 	.word	0x00000000
        /*07e8*/ 	.word	0x00000000
        /*07ec*/ 	.short	0x010a
        /*07ee*/ 	.byte	0xff
	.zero		1


	//   ....[112]....
        /*07f0*/ 	.word	0x000089d0
        /*07f4*/ 	.word	0x00000000
        /*07f8*/ 	.word	0x00000000
        /*07fc*/ 	.short	0x010a
        /*07fe*/ 	.byte	0xff
	.zero		1


	//   ....[113]....
        /*0800*/ 	.word	0x00008a30
        /*0804*/ 	.word	0x00000000
        /*0808*/ 	.word	0x00000000
        /*080c*/ 	.short	0x010a
        /*080e*/ 	.byte	0xff
	.zero		1


	//   ....[114]....
        /*0810*/ 	.word	0x00008a90
        /*0814*/ 	.word	0x00000000
        /*0818*/ 	.word	0x00000000
        /*081c*/ 	.short	0x010a
        /*081e*/ 	.byte	0xff
	.zero		1


	//   ....[115]....
        /*0820*/ 	.word	0x00008af0
        /*0824*/ 	.word	0x00000000
        /*0828*/ 	.word	0x00000000
        /*082c*/ 	.short	0x010a
        /*082e*/ 	.byte	0xff
	.zero		1


	//   ....[116]....
        /*0830*/ 	.word	0x00008b40
        /*0834*/ 	.word	0x00000000
        /*0838*/ 	.word	0x000000a0
        /*083c*/ 	.short	0x010a
        /*083e*/ 	.byte	0xff
	.zero		1


	//   ....[117]....
        /*0840*/ 	.word	0x00008ba0
        /*0844*/ 	.word	0x00000000
        /*0848*/ 	.word	0x00000098
        /*084c*/ 	.short	0x010a
        /*084e*/ 	.byte	0xff
	.zero		1


	//   ....[118]....
        /*0850*/ 	.word	0x00008c00
        /*0854*/ 	.word	0x00000003
        /*0858*/ 	.word	0x00000080
        /*085c*/ 	.short	0x010a
        /*085e*/ 	.byte	0xff
	.zero		1


	//   ....[119]....
        /*0860*/ 	.word	0x00008c60
        /*0864*/ 	.word	0x00000003
        /*0868*/ 	.word	0x00000088
        /*086c*/ 	.short	0x010a
        /*086e*/ 	.byte	0xff
	.zero		1


	//   ....[120]....
        /*0870*/ 	.word	0x00008cc0
        /*0874*/ 	.word	0x00000000
        /*0878*/ 	.word	0x00000080
        /*087c*/ 	.short	0x010a
        /*087e*/ 	.byte	0xff
	.zero		1


	//   ....[121]....
        /*0880*/ 	.word	0x00008d10
        /*0884*/ 	.word	0x00000000
        /*0888*/ 	.word	0x000000a0
        /*088c*/ 	.short	0x010a
        /*088e*/ 	.byte	0xff
	.zero		1


	//   ....[122]....
        /*0890*/ 	.word	0x00008d60
        /*0894*/ 	.word	0x00000003
        /*0898*/ 	.word	0x00000070
        /*089c*/ 	.short	0x010a
        /*089e*/ 	.byte	0xff
	.zero		1


	//   ....[123]....
        /*08a0*/ 	.word	0x00008db0
        /*08a4*/ 	.word	0x00000074
        /*08a8*/ 	.word	0x000000c0
        /*08ac*/ 	.short	0x010a
        /*08ae*/ 	.byte	0xff
	.zero		1


	//   ....[124]....
        /*08b0*/ 	.word	0x00008e00
        /*08b4*/ 	.word	0x0000007d
        /*08b8*/ 	.word	0x00000070
        /*08bc*/ 	.short	0x010a
        /*08be*/ 	.byte	0xff
	.zero		1


	//----- nvinfo : EIATTR_NUM_MBARRIERS
	.align		4
.L_47:
        /*08c0*/ 	.byte	0x03, 0x38
        /*08c2*/ 	.short	0x0024


	//----- nvinfo : EIATTR_EXIT_INSTR_OFFSETS
	.align		4
        /*08c4*/ 	.byte	0x04, 0x1c
        /*08c6*/ 	.short	(.L_49 - .L_48)


	//   ....[0]....
.L_48:
        /*08c8*/ 	.word	0x000026c0


	//   ....[1]....
        /*08cc*/ 	.word	0x00002bb0


	//   ....[2]....
        /*08d0*/ 	.word	0x00002c10


	//   ....[3]....
        /*08d4*/ 	.word	0x000039c0


	//   ....[4]....
        /*08d8*/ 	.word	0x000046d0


	//   ....[5]....
        /*08dc*/ 	.word	0x00004710


	//   ....[6]....
        /*08e0*/ 	.word	0x000083a0


	//----- nvinfo : EIATTR_MAX_THREADS
	.align		4
.L_49:
        /*08e4*/ 	.byte	0x04, 0x05
        /*08e6*/ 	.short	(.L_51 - .L_50)
.L_50:
        /*08e8*/ 	.word	0x00000100
        /*08ec*/ 	.word	0x00000001
        /*08f0*/ 	.word	0x00000001


	//----- nvinfo : EIATTR_CRS_STACK_SIZE
	.align		4
.L_51:
        /*08f4*/ 	.byte	0x04, 0x1e
        /*08f6*/ 	.short	(.L_53 - .L_52)
.L_52:
        /*08f8*/ 	.word	0x00000000


	//----- nvinfo : EIATTR_CBANK_PARAM_SIZE
	.align		4
.L_53:
        /*08fc*/ 	.byte	0x03, 0x19
        /*08fe*/ 	.short	0x0800


	//----- nvinfo : EIATTR_PARAM_CBANK
	.align		4
        /*0900*/ 	.byte	0x04, 0x0a
        /*0902*/ 	.short	(.L_55 - .L_54)
	.align		4
.L_54:
        /*0904*/ 	.word	index@(.nv.constant0._ZN7cutlass13device_kernelINS_4gemm6kernel13GemmUniversalIN4cute5tupleIJiiiiEEENS1_10collective13CollectiveMmaINS1_35MainloopSm100TmaUmmaWarpSpecializedILi7ELi2ELi4ENS5_IJNS4_1CILi1EEESB_SB_EEEEENS5_IJNSA_ILi128EEESE_NSA_ILi32EEEEEEaNS5_IJlSB_lEEEaSH_NS4_8TiledMMAINS4_8MMA_AtomIJNS4_15SM100_MMA_S8_SSIaaiLi128ELi128ELNS4_4UMMA5MajorE0ELSM_0ELNSL_8SaturateE0EEEEEENS4_6LayoutISC_NS5_IJNSA_ILi0EEESR_SR_EEEEENS5_IJNS4_10UnderscoreESU_SU_EEEEENS4_13SM90_TMA_LOADENS4_14ComposedLayoutINS4_7SwizzleILi1ELi4ELi3EEENS4_18smem_ptr_flag_bitsILi8EEENSQ_INS5_IJNSA_ILi8EEESF_EEENS5_IJSF_SB_EEEEEEEvNS4_8identityESX_S17_vS18_EENS_8epilogue10collective18CollectiveEpilogueINS1A_23Sm100TmaWarpSpecializedILi2ELi2ELi64ELb0ELb0EEEJSG_NS5_IJNSQ_ISE_SB_EENSQ_INSA_ILi64EEESB_EEEEEaSH_aSH_NS1A_6fusion15FusionCallbacksIS1E_NS1J_17LinearCombinationIaiaiLNS_15FloatRoundStyleE2EEESG_S1I_JEEENS4_5SM1004TMEM4LOAD26SM100_TMEM_LOAD_32dp32b64xESX_NSY_INSZ_ILi2ELi4ELi3EEES12_NSQ_INS5_IJS13_S1G_EEENS5_IJS1G_SB_EEEEEEENS4_39AutoVectorizingCopyWithAssumedAlignmentILi128EEENS4_14SM90_TMA_STOREES1X_S1Z_S1Z_EEEvvEEEEvNT_6ParamsE)
        /*0908*/ 	.short	0x0380
        /*090a*/ 	.short	0x0800


	//----- nvinfo : EIATTR_SW_WAR
	.align		4
.L_55:
        /*090c*/ 	.byte	0x04, 0x36
        /*090e*/ 	.short	(.L_57 - .L_56)
.L_56:
        /*0910*/ 	.word	0x00000008
.L_57:


//--------------------- .nv.callgraph             --------------------------
	.section	.nv.callgraph,"",@"SHT_CUDA_CALLGRAPH"
	.align	4
	.sectionentsize	8
	.align		4
        /*0000*/ 	.word	0x00000000
	.align		4
        /*0004*/ 	.word	0xffffffff
	.align		4
        /*0008*/ 	.word	index@(_ZN7cutlass13device_kernelINS_4gemm6kernel13GemmUniversalIN4cute5tupleIJiiiiEEENS1_10collective13CollectiveMmaINS1_35MainloopSm100TmaUmmaWarpSpecializedILi7ELi2ELi4ENS5_IJNS4_1CILi1EEESB_SB_EEEEENS5_IJNSA_ILi128EEESE_NSA_ILi32EEEEEEaNS5_IJlSB_lEEEaSH_NS4_8TiledMMAINS4_8MMA_AtomIJNS4_15SM100_MMA_S8_SSIaaiLi128ELi128ELNS4_4UMMA5MajorE0ELSM_0ELNSL_8SaturateE0EEEEEENS4_6LayoutISC_NS5_IJNSA_ILi0EEESR_SR_EEEEENS5_IJNS4_10UnderscoreESU_SU_EEEEENS4_13SM90_TMA_LOADENS4_14ComposedLayoutINS4_7SwizzleILi1ELi4ELi3EEENS4_18smem_ptr_flag_bitsILi8EEENSQ_INS5_IJNSA_ILi8EEESF_EEENS5_IJSF_SB_EEEEEEEvNS4_8identityESX_S17_vS18_EENS_8epilogue10collective18CollectiveEpilogueINS1A_23Sm100TmaWarpSpecializedILi2ELi2ELi64ELb0ELb0EEEJSG_NS5_IJNSQ_ISE_SB_EENSQ_INSA_ILi64EEESB_EEEEEaSH_aSH_NS1A_6fusion15FusionCallbacksIS1E_NS1J_17LinearCombinationIaiaiLNS_15FloatRoundStyleE2EEESG_S1I_JEEENS4_5SM1004TMEM4LOAD26SM100_TMEM_LOAD_32dp32b64xESX_NSY_INSZ_ILi2ELi4ELi3EEES12_NSQ_INS5_IJS13_S1G_EEENS5_IJS1G_SB_EEEEEEENS4_39AutoVectorizingCopyWithAssumedAlignmentILi128EEENS4_14SM90_TMA_STOREES1X_S1Z_S1Z_EEEvvEEEEvNT_6ParamsE)
	.align		4
        /*000c*/ 	.word	index@(__assertfail)
	.align		4
        /*0010*/ 	.word	0x00000000
	.align		4
        /*0014*/ 	.word	0xfffffffe
	.align		4
        /*0018*/ 	.word	0x00000000
	.align		4
        /*001c*/ 	.word	0xfffffffd
	.align		4
        /*0020*/ 	.word	0x00000000
	.align		4
        /*0024*/ 	.word	0xfffffffc


//--------------------- .nv.constant4             --------------------------
	.section	.nv.constant4,"a",@progbits
	.align	8
	.align		8
.nv.constant4:
        /*0000*/ 	.dword	__assertfail
	.align		8
        /*0008*/ 	.dword	__unnamed_1
	.align		8
        /*0010*/ 	.dword	__unnamed_2
	.align		8
        /*0018*/ 	.dword	_ZN40_INTERNAL_42f2352e_4_k_cu_f80cd34b_176094cuda3std3__45__cpo5beginE
	.align		8
        /*0020*/ 	.dword	_ZN40_INTERNAL_42f2352e_4_k_cu_f80cd34b_176094cuda3std3__45__cpo3endE
	.align		8
        /*0028*/ 	.dword	_ZN40_INTERNAL_42f2352e_4_k_cu_f80cd34b_176094cuda3std3__45__cpo6cbeginE
	.align		8
        /*0030*/ 	.dword	_ZN40_INTERNAL_42f2352e_4_k_cu_f80cd34b_176094cuda3std3__45__cpo4cendE
	.align		8
        /*0038*/ 	.dword	_ZN40_INTERNAL_42f2352e_4_k_cu_f80cd34b_176094cuda3std3__442_GLOBAL__N__42f2352e_4_k_cu_f80cd34b_176096ignoreE
	.align		8
        /*0040*/ 	.dword	_ZN40_INTERNAL_42f2352e_4_k_cu_f80cd34b_176094cuda3std3__419piecewise_constructE
	.align		8
        /*0048*/ 	.dword	_ZN40_INTERNAL_42f2352e_4_k_cu_f80cd34b_176094cuda3std3__48in_placeE
	.align		8
        /*0050*/ 	.dword	_ZN40_INTERNAL_42f2352e_4_k_cu_f80cd34b_176094cuda3std6ranges3__45__cpo4swapE
	.align		8
        /*0058*/ 	.dword	_ZN40_INTERNAL_42f2352e_4_k_cu_f80cd34b_176094cuda3std6ranges3__45__cpo9iter_moveE
	.align		8
        /*0060*/ 	.dword	_ZN40_INTERNAL_42f2352e_4_k_cu_f80cd34b_176094cute7productE
	.align		8
        /*0068*/ 	.dword	_ZN40_INTERNAL_42f2352e_4_k_cu_f80cd34b_176094cute1_E
	.align		8
        /*0070*/ 	.dword	$str$25
	.align		8
        /*0078*/ 	.dword	$str$26
	.align		8
        /*0080*/ 	.dword	$str$27
	.align		8
        /*0088*/ 	.dword	$str$28


//--------------------- .text._ZN7cutlass13device_kernelINS_4gemm6kernel13GemmUniversalIN4cute5tupleIJiiiiEEENS1_10collective13CollectiveMmaINS1_35MainloopSm100TmaUmmaWarpSpecializedILi7ELi2ELi4ENS5_IJNS4_1CILi1EEESB_SB_EEEEENS5_IJNSA_ILi128EEESE_NSA_ILi32EEEEEEaNS5_IJlSB_lEEEaSH_NS4_8TiledMMAINS4_8MMA_AtomIJNS4_15SM100_MMA_S8_SSIaaiLi128ELi128ELNS4_4UMMA5MajorE0ELSM_0ELNSL_8SaturateE0EEEEEENS4_6LayoutISC_NS5_IJNSA_ILi0EEESR_SR_EEEEENS5_IJNS4_10UnderscoreESU_SU_EEEEENS4_13SM90_TMA_LOADENS4_14ComposedLayoutINS4_7SwizzleILi1ELi4ELi3EEENS4_18smem_ptr_flag_bitsILi8EEENSQ_INS5_IJNSA_ILi8EEESF_EEENS5_IJSF_SB_EEEEEEEvNS4_8identityESX_S17_vS18_EENS_8epilogue10collective18CollectiveEpilogueINS1A_23Sm100TmaWarpSpecializedILi2ELi2ELi64ELb0ELb0EEEJSG_NS5_IJNSQ_ISE_SB_EENSQ_INSA_ILi64EEESB_EEEEEaSH_aSH_NS1A_6fusion15FusionCallbacksIS1E_NS1J_17LinearCombinationIaiaiLNS_15FloatRoundStyleE2EEESG_S1I_JEEENS4_5SM1004TMEM4LOAD26SM100_TMEM_LOAD_32dp32b64xESX_NSY_INSZ_ILi2ELi4ELi3EEES12_NSQ_INS5_IJS13_S1G_EEENS5_IJS1G_SB_EEEEEEENS4_39AutoVectorizingCopyWithAssumedAlignmentILi128EEENS4_14SM90_TMA_STOREES1X_S1Z_S1Z_EEEvvEEEEvNT_6ParamsE --------------------------
	.section	.text._ZN7cutlass13device_kernelINS_4gemm6kernel13GemmUniversalIN4cute5tupleIJiiiiEEENS1_10collective13CollectiveMmaINS1_35MainloopSm100TmaUmmaWarpSpecializedILi7ELi2ELi4ENS5_IJNS4_1CILi1EEESB_SB_EEEEENS5_IJNSA_ILi128EEESE_NSA_ILi32EEEEEEaNS5_IJlSB_lEEEaSH_NS4_8TiledMMAINS4_8MMA_AtomIJNS4_15SM100_MMA_S8_SSIaaiLi128ELi128ELNS4_4UMMA5MajorE0ELSM_0ELNSL_8SaturateE0EEEEEENS4_6LayoutISC_NS5_IJNSA_ILi0EEESR_SR_EEEEENS5_IJNS4_10UnderscoreESU_SU_EEEEENS4_13SM90_TMA_LOADENS4_14ComposedLayoutINS4_7SwizzleILi1ELi4ELi3EEENS4_18smem_ptr_flag_bitsILi8EEENSQ_INS5_IJNSA_ILi8EEESF_EEENS5_IJSF_SB_EEEEEEEvNS4_8identityESX_S17_vS18_EENS_8epilogue10collective18CollectiveEpilogueINS1A_23Sm100TmaWarpSpecializedILi2ELi2ELi64ELb0ELb0EEEJSG_NS5_IJNSQ_ISE_SB_EENSQ_INSA_ILi64EEESB_EEEEEaSH_aSH_NS1A_6fusion15FusionCallbacksIS1E_NS1J_17LinearCombinationIaiaiLNS_15FloatRoundStyleE2EEESG_S1I_JEEENS4_5SM1004TMEM4LOAD26SM100_TMEM_LOAD_32dp32b64xESX_NSY_INSZ_ILi2ELi4ELi3EEES12_NSQ_INS5_IJS13_S1G_EEENS5_IJS1G_SB_EEEEEEENS4_39AutoVectorizingCopyWithAssumedAlignmentILi128EEENS4_14SM90_TMA_STOREES1X_S1Z_S1Z_EEEvvEEEEvNT_6ParamsE,"ax",@progbits
	.align	128
.text._ZN7cutlass13device_kernelINS_4gemm6kernel13GemmUniversalIN4cute5tupleIJiiiiEEENS1_10collective13CollectiveMmaINS1_35MainloopSm100TmaUmmaWarpSpecializedILi7ELi2ELi4ENS5_IJNS4_1CILi1EEESB_SB_EEEEENS5_IJNSA_ILi128EEESE_NSA_ILi32EEEEEEaNS5_IJlSB_lEEEaSH_NS4_8TiledMMAINS4_8MMA_AtomIJNS4_15SM100_MMA_S8_SSIaaiLi128ELi128ELNS4_4UMMA5MajorE0ELSM_0ELNSL_8SaturateE0EEEEEENS4_6LayoutISC_NS5_IJNSA_ILi0EEESR_SR_EEEEENS5_IJNS4_10UnderscoreESU_SU_EEEEENS4_13SM90_TMA_LOADENS4_14ComposedLayoutINS4_7SwizzleILi1ELi4ELi3EEENS4_18smem_ptr_flag_bitsILi8EEENSQ_INS5_IJNSA_ILi8EEESF_EEENS5_IJSF_SB_EEEEEEEvNS4_8identityESX_S17_vS18_EENS_8epilogue10collective18CollectiveEpilogueINS1A_23Sm100TmaWarpSpecializedILi2ELi2ELi64ELb0ELb0EEEJSG_NS5_IJNSQ_ISE_SB_EENSQ_INSA_ILi64EEESB_EEEEEaSH_aSH_NS1A_6fusion15FusionCallbacksIS1E_NS1J_17LinearCombinationIaiaiLNS_15FloatRoundStyleE2EEESG_S1I_JEEENS4_5SM1004TMEM4LOAD26SM100_TMEM_LOAD_32dp32b64xESX_NSY_INSZ_ILi2ELi4ELi3EEES12_NSQ_INS5_IJS13_S1G_EEENS5_IJS1G_SB_EEEEEEENS4_39AutoVectorizingCopyWithAssumedAlignmentILi128EEENS4_14SM90_TMA_STOREES1X_S1Z_S1Z_EEEvvEEEEvNT_6ParamsE:
        .type           _ZN7cutlass13device_kernelINS_4gemm6kernel13GemmUniversalIN4cute5tupleIJiiiiEEENS1_10collective13CollectiveMmaINS1_35MainloopSm100TmaUmmaWarpSpecializedILi7ELi2ELi4ENS5_IJNS4_1CILi1EEESB_SB_EEEEENS5_IJNSA_ILi128EEESE_NSA_ILi32EEEEEEaNS5_IJlSB_lEEEaSH_NS4_8TiledMMAINS4_8MMA_AtomIJNS4_15SM100_MMA_S8_SSIaaiLi128ELi128ELNS4_4UMMA5MajorE0ELSM_0ELNSL_8SaturateE0EEEEEENS4_6LayoutISC_NS5_IJNSA_ILi0EEESR_SR_EEEEENS5_IJNS4_10UnderscoreESU_SU_EEEEENS4_13SM90_TMA_LOADENS4_14ComposedLayoutINS4_7SwizzleILi1ELi4ELi3EEENS4_18smem_ptr_flag_bitsILi8EEENSQ_INS5_IJNSA_ILi8EEESF_EEENS5_IJSF_SB_EEEEEEEvNS4_8identityESX_S17_vS18_EENS_8epilogue10collective18CollectiveEpilogueINS1A_23Sm100TmaWarpSpecializedILi2ELi2ELi64ELb0ELb0EEEJSG_NS5_IJNSQ_ISE_SB_EENSQ_INSA_ILi64EEESB_EEEEEaSH_aSH_NS1A_6fusion15FusionCallbacksIS1E_NS1J_17LinearCombinationIaiaiLNS_15FloatRoundStyleE2EEESG_S1I_JEEENS4_5SM1004TMEM4LOAD26SM100_TMEM_LOAD_32dp32b64xESX_NSY_INSZ_ILi2ELi4ELi3EEES12_NSQ_INS5_IJS13_S1G_EEENS5_IJS1G_SB_EEEEEEENS4_39AutoVectorizingCopyWithAssumedAlignmentILi128EEENS4_14SM90_TMA_STOREES1X_S1Z_S1Z_EEEvvEEEEvNT_6ParamsE,@function
        .size           _ZN7cutlass13device_kernelINS_4gemm6kernel13GemmUniversalIN4cute5tupleIJiiiiEEENS1_10collective13CollectiveMmaINS1_35MainloopSm100TmaUmmaWarpSpecializedILi7ELi2ELi4ENS5_IJNS4_1CILi1EEESB_SB_EEEEENS5_IJNSA_ILi128EEESE_NSA_ILi32EEEEEEaNS5_IJlSB_lEEEaSH_NS4_8TiledMMAINS4_8MMA_AtomIJNS4_15SM100_MMA_S8_SSIaaiLi128ELi128ELNS4_4UMMA5MajorE0ELSM_0ELNSL_8SaturateE0EEEEEENS4_6LayoutISC_NS5_IJNSA_ILi0EEESR_SR_EEEEENS5_IJNS4_10UnderscoreESU_SU_EEEEENS4_13SM90_TMA_LOADENS4_14ComposedLayoutINS4_7SwizzleILi1ELi4ELi3EEENS4_18smem_ptr_flag_bitsILi8EEENSQ_INS5_IJNSA_ILi8EEESF_EEENS5_IJSF_SB_EEEEEEEvNS4_8identityESX_S17_vS18_EENS_8epilogue10collective18CollectiveEpilogueINS1A_23Sm100TmaWarpSpecializedILi2ELi2ELi64ELb0ELb0EEEJSG_NS5_IJNSQ_ISE_SB_EENSQ_INSA_ILi64EEESB_EEEEEaSH_aSH_NS1A_6fusion15FusionCallbacksIS1E_NS1J_17LinearCombinationIaiaiLNS_15FloatRoundStyleE2EEESG_S1I_JEEENS4_5SM1004TMEM4LOAD26SM100_TMEM_LOAD_32dp32b64xESX_NSY_INSZ_ILi2ELi4ELi3EEES12_NSQ_INS5_IJS13_S1G_EEENS5_IJS1G_SB_EEEEEEENS4_39AutoVectorizingCopyWithAssumedAlignmentILi128EEENS4_14SM90_TMA_STOREES1X_S1Z_S1Z_EEEvvEEEEvNT_6ParamsE,(.L_x_151 - _ZN7cutlass13device_kernelINS_4gemm6kernel13GemmUniversalIN4cute5tupleIJiiiiEEENS1_10collective13CollectiveMmaINS1_35MainloopSm100TmaUmmaWarpSpecializedILi7ELi2ELi4ENS5_IJNS4_1CILi1EEESB_SB_EEEEENS5_IJNSA_ILi128EEESE_NSA_ILi32EEEEEEaNS5_IJlSB_lEEEaSH_NS4_8TiledMMAINS4_8MMA_AtomIJNS4_15SM100_MMA_S8_SSIaaiLi128ELi128ELNS4_4UMMA5MajorE0ELSM_0ELNSL_8SaturateE0EEEEEENS4_6LayoutISC_NS5_IJNSA_ILi0EEESR_SR_EEEEENS5_IJNS4_10UnderscoreESU_SU_EEEEENS4_13SM90_TMA_LOADENS4_14ComposedLayoutINS4_7SwizzleILi1ELi4ELi3EEENS4_18smem_ptr_flag_bitsILi8EEENSQ_INS5_IJNSA_ILi8EEESF_EEENS5_IJSF_SB_EEEEEEEvNS4_8identityESX_S17_vS18_EENS_8epilogue10collective18CollectiveEpilogueINS1A_23Sm100TmaWarpSpecializedILi2ELi2ELi64ELb0ELb0EEEJSG_NS5_IJNSQ_ISE_SB_EENSQ_INSA_ILi64EEESB_EEEEEaSH_aSH_NS1A_6fusion15FusionCallbacksIS1E_NS1J_17LinearCombinationIaiaiLNS_15FloatRoundStyleE2EEESG_S1I_JEEENS4_5SM1004TMEM4LOAD26SM100_TMEM_LOAD_32dp32b64xESX_NSY_INSZ_ILi2ELi4ELi3EEES12_NSQ_INS5_IJS13_S1G_EEENS5_IJS1G_SB_EEEEEEENS4_39AutoVectorizingCopyWithAssumedAlignmentILi128EEENS4_14SM90_TMA_STOREES1X_S1Z_S1Z_EEEvvEEEEvNT_6ParamsE)
        .other          _ZN7cutlass13device_kernelINS_4gemm6kernel13GemmUniversalIN4cute5tupleIJiiiiEEENS1_10collective13CollectiveMmaINS1_35MainloopSm100TmaUmmaWarpSpecializedILi7ELi2ELi4ENS5_IJNS4_1CILi1EEESB_SB_EEEEENS5_IJNSA_ILi128EEESE_NSA_ILi32EEEEEEaNS5_IJlSB_lEEEaSH_NS4_8TiledMMAINS4_8MMA_AtomIJNS4_15SM100_MMA_S8_SSIaaiLi128ELi128ELNS4_4UMMA5MajorE0ELSM_0ELNSL_8SaturateE0EEEEEENS4_6LayoutISC_NS5_IJNSA_ILi0EEESR_SR_EEEEENS5_IJNS4_10UnderscoreESU_SU_EEEEENS4_13SM90_TMA_LOADENS4_14ComposedLayoutINS4_7SwizzleILi1ELi4ELi3EEENS4_18smem_ptr_flag_bitsILi8EEENSQ_INS5_IJNSA_ILi8EEESF_EEENS5_IJSF_SB_EEEEEEEvNS4_8identityESX_S17_vS18_EENS_8epilogue10collective18CollectiveEpilogueINS1A_23Sm100TmaWarpSpecializedILi2ELi2ELi64ELb0ELb0EEEJSG_NS5_IJNSQ_ISE_SB_EENSQ_INSA_ILi64EEESB_EEEEEaSH_aSH_NS1A_6fusion15FusionCallbacksIS1E_NS1J_17LinearCombinationIaiaiLNS_15FloatRoundStyleE2EEESG_S1I_JEEENS4_5SM1004TMEM4LOAD26SM100_TMEM_LOAD_32dp32b64xESX_NSY_INSZ_ILi2ELi4ELi3EEES12_NSQ_INS5_IJS13_S1G_EEENS5_IJS1G_SB_EEEEEEENS4_39AutoVectorizingCopyWithAssumedAlignmentILi128EEENS4_14SM90_TMA_STOREES1X_S1Z_S1Z_EEEvvEEEEvNT_6ParamsE,@"STO_CUDA_ENTRY STV_DEFAULT"
_ZN7cutlass13device_kernelINS_4gemm6kernel13GemmUniversalIN4cute5tupleIJiiiiEEENS1_10collective13CollectiveMmaINS1_35MainloopSm100TmaUmmaWarpSpecializedILi7ELi2ELi4ENS5_IJNS4_1CILi1EEESB_SB_EEEEENS5_IJNSA_ILi128EEESE_NSA_ILi32EEEEEEaNS5_IJlSB_lEEEaSH_NS4_8TiledMMAINS4_8MMA_AtomIJNS4_15SM100_MMA_S8_SSIaaiLi128ELi128ELNS4_4UMMA5MajorE0ELSM_0ELNSL_8SaturateE0EEEEEENS4_6LayoutISC_NS5_IJNSA_ILi0EEESR_SR_EEEEENS5_IJNS4_10UnderscoreESU_SU_EEEEENS4_13SM90_TMA_LOADENS4_14ComposedLayoutINS4_7SwizzleILi1ELi4ELi3EEENS4_18smem_ptr_flag_bitsILi8EEENSQ_INS5_IJNSA_ILi8EEESF_EEENS5_IJSF_SB_EEEEEEEvNS4_8identityESX_S17_vS18_EENS_8epilogue10collective18CollectiveEpilogueINS1A_23Sm100TmaWarpSpecializedILi2ELi2ELi64ELb0ELb0EEEJSG_NS5_IJNSQ_ISE_SB_EENSQ_INSA_ILi64EEESB_EEEEEaSH_aSH_NS1A_6fusion15FusionCallbacksIS1E_NS1J_17LinearCombinationIaiaiLNS_15FloatRoundStyleE2EEESG_S1I_JEEENS4_5SM1004TMEM4LOAD26SM100_TMEM_LOAD_32dp32b64xESX_NSY_INSZ_ILi2ELi4ELi3EEES12_NSQ_INS5_IJS13_S1G_EEENS5_IJS1G_SB_EEEEEEENS4_39AutoVectorizingCopyWithAssumedAlignmentILi128EEENS4_14SM90_TMA_STOREES1X_S1Z_S1Z_EEEvvEEEEvNT_6ParamsE:
[----:B------:R-:W1:Y:S01]  /*0000*/  LDC R1, c[0x0][0x37c] ;  /* 0x0000df00ff017b82 */ /* 0x000e620000000800 */
[----:B------:R-:W2:Y:S01]  /*0010*/  S2R R167, SR_TID.X ;  /* 0x0000000000a77919 */ /* 0x000ea20000002100 */
[----:B------:R-:W3:Y:S01]  /*0020*/  LDCU.64 UR4, c[0x0][0x890] ;  /* 0x00011200ff0477ac */ /* 0x000ee20008000a00 */
[----:B------:R-:W-:Y:S02]  /*0030*/  PRMT R151, RZ, 0x7610, R151 ;  /* 0x00007610ff977816 */ /* 0x000fe40000000097 */
[----:B------:R-:W-:Y:S01]  /*0040*/  ELECT P5, URZ, PT ;  /* 0x0000000000ff782f */ /* 0x000fe200038a0000 */
[----:B------:R-:W4:Y:S01]  /*0050*/  LDCU.64 UR46, c[0x0][0x358] ;  /* 0x00006b00ff2e77ac */ /* 0x000f220008000a00 */
[----:B---3--:R-:W-:-:S04]  /*0060*/  UISETP.NE.U32.AND UP0, UPT, UR4, URZ, UPT ;  /* 0x000000ff0400728c */ /* 0x008fc8000bf05070 */
[----:B------:R-:W-:Y:S01]  /*0070*/  UISETP.NE.AND.EX UP0, UPT, UR5, URZ, UPT, UP0 ;  /* 0x000000ff0500728c */ /* 0x000fe2000bf05300 */
[----:B--2---:R-:W-:-:S05]  /*0080*/  SHF.R.U32.HI R154, RZ, 0x5, R167 ;  /* 0x00000005ff9a7819 */ /* 0x004fca00000116a7 */
[----:B------:R-:W2:Y:S02]  /*0090*/  SHFL.IDX PT, R0, R154, RZ, 0x1f ;  /* 0x00001fff9a007589 */ /* 0x000ea400000e0000 */
[----:B--2---:R-:W-:Y:S01]  /*00a0*/  R2UR UR8, R0 ;  /* 0x00000000000872ca */ /* 0x004fe200000e0000 */
[----:B-1--4-:R-:W-:-:S14]  /*00b0*/  BRA.U UP0, `(.L_x_0) ;  /* 0x00000001002c7547 */ /* 0x012fdc000b800000 */
[----:B------:R-:W1:Y:S02]  /*00c0*/  LDCU.64 UR6, c[0x0][0x888] ;  /* 0x00011100ff0677ac */ /* 0x000e640008000a00 */
[----:B-1----:R-:W-:-:S04]  /*00d0*/  UISETP.NE.U32.AND UP0, UPT, UR6, URZ, UPT ;  /* 0x000000ff0600728c */ /* 0x002fc8000bf05070 */
[----:B------:R-:W-:-:S09]  /*00e0*/  UISETP.NE.AND.EX UP0, UPT, UR7, URZ, UPT, UP0 ;  /* 0x000000ff0700728c */ /* 0x000fd2000bf05300 */
[----:B------:R-:W-:Y:S05]  /*00f0*/  BRA.U !UP0, `(.L_x_1) ;  /* 0x0000000108107547 */ /* 0x000fea000b800000 */
[----:B------:R-:W1:Y:S02]  /*0100*/  LDC.64 R82, c[0x0][0x888] ;  /* 0x00022200ff527b82 */ /* 0x000e640000000a00 */
[----:B-1----:R1:W5:Y:S01]  /*0110*/  LDG.E R82, desc[UR46][R82.64] ;  /* 0x0000002e52527981 */ /* 0x002362000c1e1900 */
[----:B------:R-:W-:Y:S01]  /*0120*/  HFMA2 R151, -RZ, RZ, 0, 5.9604644775390625e-08 ;  /* 0x00000001ff977431 */ /* 0x000fe200000001ff */
[----:B------:R-:W-:Y:S05]  /*0130*/  BRA `(.L_x_0) ;  /* 0x00000000000c7947 */ /* 0x000fea0003800000 */
.L_x_1:
[----:B------:R-:W1:Y:S01]  /*0140*/  LDCU UR6, c[0x0][0x880] ;  /* 0x00011000ff0677ac */ /* 0x000e620008000800 */
[----:B------:R-:W-:Y:S01]  /*0150*/  HFMA2 R151, -RZ, RZ, 0, 5.9604644775390625e-08 ;  /* 0x00000001ff977431 */ /* 0x000fe200000001ff */
[----:B-1----:R-:W-:-:S07]  /*0160*/  MOV R82, UR6 ;  /* 0x0000000600527c02 */ /* 0x002fce0008000f00 */
.L_x_0:
[----:B------:R-:W2:Y:S02]  /*0170*/  LDCU.64 UR6, c[0x0][0x8b0] ;  /* 0x00011600ff0677ac */ /* 0x000ea40008000a00 */
[----:B--2---:R-:W-:-:S04]  /*0180*/  UISETP.NE.U32.AND UP0, UPT, UR6, URZ, UPT ;  /* 0x000000ff0600728c */ /* 0x004fc8000bf05070 */
[----:B------:R-:W-:-:S09]  /*0190*/  UISETP.NE.AND.EX UP0, UPT, UR7, URZ, UPT, UP0 ;  /* 0x000000ff0700728c */ /* 0x000fd2000bf05300 */
[----:B------:R-:W-:Y:S05]  /*01a0*/  BRA.U UP0, `(.L_x_2) ;  /* 0x0000000100247547 */ /* 0x000fea000b800000 */
[----:B------:R-:W2:Y:S02]  /*01b0*/  LDCU.64 UR6, c[0x0][0x8a8] ;  /* 0x00011500ff0677ac */ /* 0x000ea40008000a00 */
[----:B--2---:R-:W-:-:S04]  /*01c0*/  UISETP.NE.U32.AND UP0, UPT, UR6, URZ, UPT ;  /* 0x000000ff0600728c */ /* 0x004fc8000bf05070 */
[----:B------:R-:W-:-:S09]  /*01d0*/  UISETP.NE.AND.EX UP0, UPT, UR7, URZ, UPT, UP0 ;  /* 0x000000ff0700728c */ /* 0x000fd2000bf05300 */
[----:B------:R-:W-:Y:S05]  /*01e0*/  BRA.U !UP0, `(.L_x_3) ;  /* 0x00000001080c7547 */ /* 0x000fea000b800000 */
[----:B------:R-:W2:Y:S02]  /*01f0*/  LDC.64 R78, c[0x0][0x8a8] ;  /* 0x00022a00ff4e7b82 */ /* 0x000ea40000000a00 */
[----:B--2---:R2:W5:Y:S01]  /*0200*/  LDG.E R78, desc[UR46][R78.64] ;  /* 0x0000002e4e4e7981 */ /* 0x004562000c1e1900 */
[----:B------:R-:W-:Y:S05]  /*0210*/  BRA `(.L_x_2) ;  /* 0x0000000000087947 */ /* 0x000fea0003800000 */
.L_x_3:
[----:B------:R-:W2:Y:S02]  /*0220*/  LDCU UR6, c[0x0][0x8a0] ;  /* 0x00011400ff0677ac */ /* 0x000ea40008000800 */
[----:B--2---:R-:W-:Y:S02]  /*0230*/  MOV R78, UR6 ;  /* 0x00000006004e7c02 */ /* 0x004fe40008000f00 */
.L_x_2:
[----:B------:R-:W-:Y:S01]  /*0240*/  IMAD.U32 R0, RZ, RZ, UR8 ;  /* 0x00000008ff007e24 */ /* 0x000fe2000f8e00ff */
[----:B------:R-:W-:Y:S04]  /*0250*/  BSSY.RECONVERGENT B0, `(.L_x_4) ;  /* 0x000000c000007945 */ /* 0x000fe80003800200 */
[C---:B------:R-:W-:Y:S02]  /*0260*/  ISETP.NE.OR P1, PT, R0.reuse, 0x1, !P5 ;  /* 0x000000010000780c */ /* 0x040fe40006f25670 */
[----:B------:R-:W-:-:S11]  /*0270*/  ISETP.NE.OR P0, PT, R0, 0x3, !P5 ;  /* 0x000000030000780c */ /* 0x000fd60006f05670 */
[----:B------:R-:W-:Y:S05]  /*0280*/  @P1 BRA `(.L_x_5) ;  /* 0x0000000000201947 */ /* 0x000fea0003800000 */
[----:B------:R-:W3:Y:S02]  /*0290*/  LDCU.64 UR6, c[0x0][0x348] ;  /* 0x00006900ff0677ac */ /* 0x000ee40008000a00 */
[----:B---3--:R-:W-:Y:S02]  /*02a0*/  UIADD3 UR10, UP1, UPT, UR6, 0x80, URZ ;  /* 0x00000080060a7890 */ /* 0x008fe4000ff3e0ff */
[----:B------:R-:W-:Y:S02]  /*02b0*/  UIADD3 UR6, UP0, UPT, UR6, 0x180, URZ ;  /* 0x0000018006067890 */ /* 0x000fe4000ff1e0ff */
[----:B------:R-:W-:Y:S02]  /*02c0*/  UIADD3.X UR11, UPT, UPT, URZ, UR7, URZ, UP1, !UPT ;  /* 0x00000007ff0b7290 */ /* 0x000fe40008ffe4ff */
[----:B------:R-:W-:-:S07]  /*02d0*/  UIADD3.X UR7, UPT, UPT, URZ, UR7, URZ, UP0, !UPT ;  /* 0x00000007ff077290 */ /* 0x000fce00087fe4ff */
[----:B------:R3:W-:Y:S02]  /*02e0*/  UTMACCTL.PF [UR10] ;  /* 0x000000000a0079b9 */ /* 0x0007e40008040000 */
[----:B------:R3:W-:Y:S02]  /*02f0*/  UTMACCTL.PF [UR6] ;  /* 0x00000000060079b9 */ /* 0x0007e40008040000 */
[----:B---3--:R-:W-:Y:S01]  /*0300*/  NOP ;  /* 0x0000000000007918 */ /* 0x008fe20000000000 */
.L_x_5:
[----:B------:R-:W-:Y:S05]  /*0310*/  BSYNC.RECONVERGENT B0 ;  /* 0x0000000000007941 */ /* 0x000fea0003800200 */
.L_x_4:
[----:B------:R-:W-:Y:S04]  /*0320*/  BSSY.RECONVERGENT B0, `(.L_x_6) ;  /* 0x000000a000007945 */ /* 0x000fe80003800200 */
        /* <DEDUP_REMOVED lines=9> */
.L_x_7:
[----:B------:R-:W-:Y:S05]  /*03c0*/  BSYNC.RECONVERGENT B0 ;  /* 0x0000000000007941 */ /* 0x000fea0003800200 */
.L_x_6:
[----:B------:R-:W3:Y:S01]  /*03d0*/  LDCU.64 UR6, c[0x0][0x888] ;  /* 0x00011100ff0677ac */ /* 0x000ee20008000a00 */
[----:B------:R-:W-:Y:S02]  /*03e0*/  UISETP.EQ.U32.AND UP1, UPT, UR4, URZ, UPT ;  /* 0x000000ff0400728c */ /* 0x000fe4000bf22070 */
[----:B------:R-:W-:Y:S02]  /*03f0*/  UPLOP3.LUT UP2, UPT, UPT, UPT, UPT, 0x80, 0x8 ;  /* 0x000000000008789c */ /* 0x000fe40003f4f070 */
[----:B---3--:R-:W-:-:S04]  /*0400*/  UISETP.NE.U32.AND UP0, UPT, UR6, URZ, UPT ;  /* 0x000000ff0600728c */ /* 0x008fc8000bf05070 */
[----:B------:R-:W-:-:S04]  /*0410*/  UISETP.NE.AND.EX UP0, UPT, UR7, URZ, UPT, UP0 ;  /* 0x000000ff0700728c */ /* 0x000fc8000bf05300 */
[----:B------:R-:W-:-:S04]  /*0420*/  UISETP.EQ.OR.EX UP3, UPT, UR5, URZ, !UP0, UP1 ;  /* 0x000000ff0500728c */ /* 0x000fc8000c762710 */
[----:B------:R-:W-:-:S05]  /*0430*/  UP2UR UR50, UPR, URZ, 0x8 ;  /* 0x00000008ff327883 */ /* 0x000fca0008000000 */
[----:B------:R-:W-:Y:S07]  /*0440*/  BRA.U !UP3, `(.L_x_8) ;  /* 0x000000010b207547 */ /* 0x000fee000b800000 */
[----:B-----5:R-:W-:Y:S01]  /*0450*/  R2UR UR6, R82 ;  /* 0x00000000520672ca */ /* 0x020fe200000e0000 */
[----:B------:R-:W-:Y:S02]  /*0460*/  UISETP.NE.U32.AND UP2, UPT, UR4, URZ, UPT ;  /* 0x000000ff0400728c */ /* 0x000fe4000bf45070 */
[----:B------:R-:W-:Y:S02]  /*0470*/  USEL UR4, URZ, 0xffffffff, UP0 ;  /* 0xffffffffff047887 */ /* 0x000fe40008000000 */
[----:B------:R-:W-:-:S08]  /*0480*/  UISETP.NE.AND.EX UP2, UPT, UR5, URZ, UPT, UP2 ;  /* 0x000000ff0500728c */ /* 0x000fd0000bf45320 */
[----:B------:R-:W-:-:S04]  /*0490*/  UISETP.NE.AND UP1, UPT, UR6, URZ, UPT ;  /* 0x000000ff0600728c */ /* 0x000fc8000bf25270 */
[----:B------:R-:W-:-:S04]  /*04a0*/  @!UP2 USEL UR4, URZ, 0xffffffff, UP1 ;  /* 0xffffffffff04a887 */ /* 0x000fc80008800000 */
[----:B------:R-:W-:-:S04]  /*04b0*/  ULOP3.LUT UR4, UR4, 0x1, URZ, 0xc0, !UPT ;  /* 0x0000000104047892 */ /* 0x000fc8000f8ec0ff */
[----:B------:R-:W-:-:S11]  /*04c0*/  UISETP.NE.U32.AND UP2, UPT, UR4, 0x1, UPT ;  /* 0x000000010400788c */ /* 0x000fd6000bf45070 */
.L_x_8:
[----:B------:R-:W3:Y:S01]  /*04d0*/  SHFL.IDX PT, R2, R154, RZ, 0x1f ;  /* 0x00001fff9a027589 */ /* 0x000ee200000e0000 */
[----:B------:R-:W-:-:S04]  /*04e0*/  UISETP.NE.AND UP1, UPT, UR8, 0x2, UPT ;  /* 0x000000020800788c */ /* 0x000fc8000bf25270 */
[----:B------:R-:W-:Y:S01]  /*04f0*/  USEL UR6, URZ, 0x1, UP1 ;  /* 0x00000001ff067887 */ /* 0x000fe20008800000 */
[----:B---3--:R-:W-:-:S13]  /*0500*/  ISETP.NE.AND P0, PT, R2, RZ, PT ;  /* 0x000000ff0200720c */ /* 0x008fda0003f05270 */
[----:B------:R-:W-:Y:S05]  /*0510*/  @P0 BRA `(.L_x_9) ;  /* 0x0000000000600947 */ /* 0x000fea0003800000 */
[----:B------:R-:W3:Y:S01]  /*0520*/  S2UR UR5, SR_CgaCtaId ;  /* 0x00000000000579c3 */ /* 0x000ee20000008800 */
[----:B------:R-:W-:Y:S01]  /*0530*/  UMOV UR7, 0x400 ;  /* 0x0000040000077882 */ /* 0x000fe20000000000 */
[----:B------:R-:W-:Y:S01]  /*0540*/  UMOV UR4, 0x1 ;  /* 0x0000000100047882 */ /* 0x000fe20000000000 */
[----:B------:R-:W-:Y:S01]  /*0550*/  ELECT P0, URZ, PT ;  /* 0x0000000000ff782f */ /* 0x000fe20003800000 */
[----:B------:R-:W-:-:S04]  /*0560*/  UIADD3 UR10, UPT, UPT, -UR4, 0x100000, URZ ;  /* 0x00100000040a7890 */ /* 0x000fc8000fffe1ff */
[----:B------:R-:W-:Y:S02]  /*0570*/  USHF.L.U32 UR11, UR10, 0xb, URZ ;  /* 0x0000000b0a0b7899 */ /* 0x000fe400080006ff */
[----:B------:R-:W-:Y:S02]  /*0580*/  USHF.L.U32 UR10, UR10, 0x1, URZ ;  /* 0x000000010a0a7899 */ /* 0x000fe400080006ff */
[----:B---3--:R-:W-:Y:S01]  /*0590*/  ULEA UR5, UR5, UR7, 0x18 ;  /* 0x0000000705057291 */ /* 0x008fe2000f8ec0ff */
[----:B------:R-:W3:Y:S11]  /*05a0*/  FENCE.VIEW.ASYNC.S ;  /* 0x00000000000073c6 */ /* 0x000ef60000000000 */
[----:B---3--:R3:W4:Y:S01]  /*05b0*/  SYNCS.EXCH.64 URZ, [UR5], UR10 ;  /* 0x0000000a05ff75b2 */ /* 0x0087220008000100 */
[----:B------:R3:W1:Y:S01]  /*05c0*/  SYNCS.EXCH.64 URZ, [UR5+0x38], UR10 ;  /* 0x0000380a05ff75b2 */ /* 0x0006620008000100 */
        /* <DEDUP_REMOVED lines=11> */
[----:B------:R3:W1:Y:S02]  /*0680*/  SYNCS.EXCH.64 URZ, [UR5+0x68], UR10 ;  /* 0x0000680a05ff75b2 */ /* 0x0006640008000100 */
[----:B---3--:R-:W-:Y:S01]  /*0690*/  NOP ;  /* 0x0000000000007918 */ /* 0x008fe20000000000 */
.L_x_9:
[----:B------:R-:W3:Y:S01]  /*06a0*/  SHFL.IDX PT, R2, R154, RZ, 0x1f ;  /* 0x00001fff9a027589 */ /* 0x000ee200000e0000 */
[----:B------:R-:W-:Y:S01]  /*06b0*/  NOP ;  /* 0x0000000000007918 */ /* 0x000fe20000000000 */
[----:B---3--:R-:W-:-:S13]  /*06c0*/  ISETP.NE.AND P0, PT, R2, 0x1, PT ;  /* 0x000000010200780c */ /* 0x008fda0003f05270 */
[----:B------:R-:W-:Y:S05]  /*06d0*/  @P0 BRA `(.L_x_10) ;  /* 0x0000000000480947 */ /* 0x000fea0003800000 */
[----:B------:R-:W3:Y:S01]  /*06e0*/  S2UR UR7, SR_CgaCtaId ;  /* 0x00000000000779c3 */ /* 0x000ee20000008800 */
[----:B------:R-:W-:Y:S01]  /*06f0*/  UMOV UR9, 0x400 ;  /* 0x0000040000097882 */ /* 0x000fe20000000000 */
[----:B------:R-:W-:Y:S01]  /*0700*/  UMOV UR5, 0x20 ;  /* 0x0000002000057882 */ /* 0x000fe20000000000 */
[----:B------:R-:W-:Y:S01]  /*0710*/  UMOV UR4, 0x80 ;  /* 0x0000008000047882 */ /* 0x000fe20000000000 */
[----:B------:R-:W-:-:S04]  /*0720*/  UIADD3 UR10, UPT, UPT, -UR5, 0x100000, URZ ;  /* 0x00100000050a7890 */ /* 0x000fc8000fffe1ff */
[----:B------:R-:W-:Y:S02]  /*0730*/  USHF.L.U32 UR11, UR10, 0xb, URZ ;  /* 0x0000000b0a0b7899 */ /* 0x000fe400080006ff */
[----:B------:R-:W-:Y:S02]  /*0740*/  USHF.L.U32 UR10, UR10, 0x1, URZ ;  /* 0x000000010a0a7899 */ /* 0x000fe400080006ff */
[----:B------:R-:W-:-:S04]  /*0750*/  UIADD3 UR4, UPT, UPT, -UR4, 0x100000, URZ ;  /* 0x0010000004047890 */ /* 0x000fc8000fffe1ff */
[----:B------:R-:W-:Y:S02]  /*0760*/  USHF.L.U32 UR5, UR4, 0xb, URZ ;  /* 0x0000000b04057899 */ /* 0x000fe400080006ff */
[----:B------:R-:W-:Y:S01]  /*0770*/  USHF.L.U32 UR4, UR4, 0x1, URZ ;  /* 0x0000000104047899 */ /* 0x000fe200080006ff */
[----:B------:R-:W-:Y:S01]  /*0780*/  ELECT P0, URZ, PT ;  /* 0x0000000000ff782f */ /* 0x000fe20003800000 */
[----:B---3--:R-:W-:Y:S01]  /*0790*/  ULEA UR7, UR7, UR9, 0x18 ;  /* 0x0000000907077291 */ /* 0x008fe2000f8ec0ff */
[----:B------:R-:W3:Y:S11]  /*07a0*/  FENCE.VIEW.ASYNC.S ;  /* 0x00000000000073c6 */ /* 0x000ef60000000000 */
[----:B---3--:R3:W1:Y:S01]  /*07b0*/  SYNCS.EXCH.64 URZ, [UR7+0x70], UR10 ;  /* 0x0000700a07ff75b2 */ /* 0x0086620008000100 */
[----:B------:R3:W1:Y:S01]  /*07c0*/  SYNCS.EXCH.64 URZ, [UR7+0x80], UR4 ;  /* 0x0000800407ff75b2 */ /* 0x0006620008000100 */
[----:B------:R3:W1:Y:S01]  /*07d0*/  SYNCS.EXCH.64 URZ, [UR7+0x78], UR10 ;  /* 0x0000780a07ff75b2 */ /* 0x0006620008000100 */
[----:B------:R3:W1:Y:S01]  /*07e0*/  SYNCS.EXCH.64 URZ, [UR7+0x88], UR4 ;  /* 0x0000880407ff75b2 */ /* 0x0006620008000100 */
[----:B------:R-:W-:Y:S01]  /*07f0*/  NOP ;  /* 0x0000000000007918 */ /* 0x000fe20000000000 */
.L_x_10:
[----:B------:R-:W2:Y:S01]  /*0800*/  SHFL.IDX PT, R2, R154, RZ, 0x1f ;  /* 0x00001fff9a027589 */ /* 0x000ea200000e0000 */
[----:B------:R-:W-:Y:S01]  /*0810*/  NOP ;  /* 0x0000000000007918 */ /* 0x000fe20000000000 */
[----:B--2---:R-:W-:-:S13]  /*0820*/  ISETP.NE.AND P0, PT, R2, 0x3, PT ;  /* 0x000000030200780c */ /* 0x004fda0003f05270 */
[----:B------:R-:W-:Y:S05]  /*0830*/  @P0 BRA `(.L_x_11) ;  /* 0x0000000000300947 */ /* 0x000fea0003800000 */
[----:B---3--:R-:W2:Y:S01]  /*0840*/  S2UR UR5, SR_CgaCtaId ;  /* 0x00000000000579c3 */ /* 0x008ea20000008800 */
[----:B------:R-:W-:Y:S01]  /*0850*/  UMOV UR7, 0x400 ;  /* 0x0000040000077882 */ /* 0x000fe20000000000 */
[----:B------:R-:W-:Y:S01]  /*0860*/  UMOV UR4, 0x20 ;  /* 0x0000002000047882 */ /* 0x000fe20000000000 */
[----:B------:R-:W-:Y:S01]  /*0870*/  ELECT P0, URZ, PT ;  /* 0x0000000000ff782f */ /* 0x000fe20003800000 */
[----:B------:R-:W-:-:S04]  /*0880*/  UIADD3 UR10, UPT, UPT, -UR4, 0x100000, URZ ;  /* 0x00100000040a7890 */ /* 0x000fc8000fffe1ff */
[----:B------:R-:W-:Y:S02]  /*0890*/  USHF.L.U32 UR11, UR10, 0xb, URZ ;  /* 0x0000000b0a0b7899 */ /* 0x000fe400080006ff */
[----:B------:R-:W-:Y:S02]  /*08a0*/  USHF.L.U32 UR10, UR10, 0x1, URZ ;  /* 0x000000010a0a7899 */ /* 0x000fe400080006ff */
[----:B--2---:R-:W-:Y:S01]  /*08b0*/  ULEA UR5, UR5, UR7, 0x18 ;  /* 0x0000000705057291 */ /* 0x004fe2000f8ec0ff */
[----:B------:R-:W2:Y:S11]  /*08c0*/  FENCE.VIEW.ASYNC.S ;  /* 0x00000000000073c6 */ /* 0x000eb60000000000 */
[----:B--2---:R2:W3:Y:S01]  /*08d0*/  SYNCS.EXCH.64 URZ, [UR5+0x90], UR10 ;  /* 0x0000900a05ff75b2 */ /* 0x0044e20008000100 */
[----:B------:R2:W1:Y:S01]  /*08e0*/  SYNCS.EXCH.64 URZ, [UR5+0x98], UR10 ;  /* 0x0000980a05ff75b2 */ /* 0x0004620008000100 */
[----:B------:R-:W-:Y:S01]  /*08f0*/  NOP ;  /* 0x0000000000007918 */ /* 0x000fe20000000000 */
.L_x_11:
[----:B------:R-:W4:Y:S01]  /*0900*/  SHFL.IDX PT, R2, R154, RZ, 0x1f ;  /* 0x00001fff9a027589 */ /* 0x000f2200000e0000 */
[----:B------:R-:W-:Y:S01]  /*0910*/  NOP ;  /* 0x0000000000007918 */ /* 0x000fe20000000000 */
[----:B----4-:R-:W-:-:S13]  /*0920*/  ISETP.NE.AND P0, PT, R2, 0x4, PT ;  /* 0x000000040200780c */ /* 0x010fda0003f05270 */
[----:B------:R-:W-:Y:S05]  /*0930*/  @P0 BRA `(.L_x_12) ;  /* 0x00000000004c0947 */ /* 0x000fea0003800000 */
[----:B--23--:R-:W2:Y:S01]  /*0940*/  S2UR UR5, SR_CgaCtaId ;  /* 0x00000000000579c3 */ /* 0x00cea20000008800 */
[----:B------:R-:W-:Y:S01]  /*0950*/  UMOV UR9, 0x100 ;  /* 0x0000010000097882 */ /* 0x000fe20000000000 */
[----:B------:R-:W-:Y:S01]  /*0960*/  UMOV UR7, 0x400 ;  /* 0x0000040000077882 */ /* 0x000fe20000000000 */
[----:B------:R-:W-:Y:S01]  /*0970*/  USEL UR9, UR9, 0xe0, UP2 ;  /* 0x000000e009097887 */ /* 0x000fe20009000000 */
[----:B------:R-:W-:Y:S01]  /*0980*/  UMOV UR4, 0x1 ;  /* 0x0000000100047882 */ /* 0x000fe20000000000 */
[----:B------:R-:W-:Y:S01]  /*0990*/  ELECT P0, URZ, PT ;  /* 0x0000000000ff782f */ /* 0x000fe20003800000 */
[----:B------:R-:W-:-:S04]  /*09a0*/  UIADD3 UR10, UPT, UPT, -UR4, 0x100000, URZ ;  /* 0x00100000040a7890 */ /* 0x000fc8000fffe1ff */
[----:B------:R-:W-:Y:S02]  /*09b0*/  USHF.L.U32 UR11, UR10, 0xb, URZ ;  /* 0x0000000b0a0b7899 */ /* 0x000fe400080006ff */
[----:B------:R-:W-:Y:S02]  /*09c0*/  USHF.L.U32 UR10, UR10, 0x1, URZ ;  /* 0x000000010a0a7899 */ /* 0x000fe400080006ff */
[----:B------:R-:W-:-:S04]  /*09d0*/  UIADD3 UR12, UPT, UPT, -UR9, 0x100000, URZ ;  /* 0x00100000090c7890 */ /* 0x000fc8000fffe1ff */
[----:B------:R-:W-:Y:S02]  /*09e0*/  USHF.L.U32 UR13, UR12, 0xb, URZ ;  /* 0x0000000b0c0d7899 */ /* 0x000fe400080006ff */
[----:B------:R-:W-:Y:S02]  /*09f0*/  USHF.L.U32 UR12, UR12, 0x1, URZ ;  /* 0x000000010c0c7899 */ /* 0x000fe400080006ff */
[----:B--2---:R-:W-:Y:S01]  /*0a00*/  ULEA UR5, UR5, UR7, 0x18 ;  /* 0x0000000705057291 */ /* 0x004fe2000f8ec0ff */
[----:B------:R-:W2:Y:S11]  /*0a10*/  FENCE.VIEW.ASYNC.S ;  /* 0x00000000000073c6 */ /* 0x000eb60000000000 */
[----:B--2---:R4:W2:Y:S01]  /*0a20*/  SYNCS.EXCH.64 URZ, [UR5+0xa0], UR10 ;  /* 0x0000a00a05ff75b2 */ /* 0x0048a20008000100 */
[----:B------:R4:W3:Y:S01]  /*0a30*/  SYNCS.EXCH.64 URZ, [UR5+0xb0], UR12 ;  /* 0x0000b00c05ff75b2 */ /* 0x0008e20008000100 */
[----:B------:R4:W1:Y:S01]  /*0a40*/  SYNCS.EXCH.64 URZ, [UR5+0xa8], UR10 ;  /* 0x0000a80a05ff75b2 */ /* 0x0008620008000100 */
[----:B------:R4:W1:Y:S02]  /*0a50*/  SYNCS.EXCH.64 URZ, [UR5+0xb8], UR12 ;  /* 0x0000b80c05ff75b2 */ /* 0x0008640008000100 */
[----:B----4-:R-:W-:Y:S01]  /*0a60*/  NOP ;  /* 0x0000000000007918 */ /* 0x010fe20000000000 */
.L_x_12:
[----:B------:R-:W4:Y:S01]  /*0a70*/  SHFL.IDX PT, R2, R154, RZ, 0x1f ;  /* 0x00001fff9a027589 */ /* 0x000f2200000e0000 */
[----:B------:R-:W-:Y:S01]  /*0a80*/  NOP ;  /* 0x0000000000007918 */ /* 0x000fe20000000000 */
[----:B----4-:R-:W-:-:S13]  /*0a90*/  ISETP.NE.AND P0, PT, R2, 0x5, PT ;  /* 0x000000050200780c */ /* 0x010fda0003f05270 */
[----:B------:R-:W-:Y:S05]  /*0aa0*/  @P0 BRA `(.L_x_13) ;  /* 0x0000000000580947 */ /* 0x000fea0003800000 */
[----:B---3--:R-:W3:Y:S01]  /*0ab0*/  S2UR UR7, SR_CgaCtaId ;  /* 0x00000000000779c3 */ /* 0x008ee20000008800 */
[----:B------:R-:W-:Y:S01]  /*0ac0*/  UMOV UR9, 0x400 ;  /* 0x0000040000097882 */ /* 0x000fe20000000000 */
[----:B--2---:R-:W-:Y:S01]  /*0ad0*/  UMOV UR5, 0x1 ;  /* 0x0000000100057882 */ /* 0x004fe20000000000 */
        /* <DEDUP_REMOVED lines=9> */
[----:B------:R-:W2:Y:S11]  /*0b70*/  FENCE.VIEW.ASYNC.S ;  /* 0x00000000000073c6 */ /* 0x000eb60000000000 */
[----:B--2---:R4:W2:Y:S01]  /*0b80*/  SYNCS.EXCH.64 URZ, [UR7+0xc0], UR10 ;  /* 0x0000c00a07ff75b2 */ /* 0x0048a20008000100 */
[----:B------:R4:W3:Y:S01]  /*0b90*/  SYNCS.EXCH.64 URZ, [UR7+0xe0], UR4 ;  /* 0x0000e00407ff75b2 */ /* 0x0008e20008000100 */
[----:B------:R4:W1:Y:S01]  /*0ba0*/  SYNCS.EXCH.64 URZ, [UR7+0xc8], UR10 ;  /* 0x0000c80a07ff75b2 */ /* 0x0008620008000100 */
[----:B------:R4:W1:Y:S01]  /*0bb0*/  SYNCS.EXCH.64 URZ, [UR7+0xe8], UR4 ;  /* 0x0000e80407ff75b2 */ /* 0x0008620008000100 */
[----:B------:R4:W1:Y:S01]  /*0bc0*/  SYNCS.EXCH.64 URZ, [UR7+0xd0], UR10 ;  /* 0x0000d00a07ff75b2 */ /* 0x0008620008000100 */
[----:B------:R4:W1:Y:S01]  /*0bd0*/  SYNCS.EXCH.64 URZ, [UR7+0xf0], UR4 ;  /* 0x0000f00407ff75b2 */ /* 0x0008620008000100 */
[----:B------:R4:W1:Y:S01]  /*0be0*/  SYNCS.EXCH.64 URZ, [UR7+0xd8], UR10 ;  /* 0x0000d80a07ff75b2 */ /* 0x0008620008000100 */
[----:B------:R4:W1:Y:S02]  /*0bf0*/  SYNCS.EXCH.64 URZ, [UR7+0xf8], UR4 ;  /* 0x0000f80407ff75b2 */ /* 0x0008640008000100 */
[----:B----4-:R-:W-:Y:S01]  /*0c00*/  NOP ;  /* 0x0000000000007918 */ /* 0x010fe20000000000 */
.L_x_13:
[----:B------:R-:W4:Y:S01]  /*0c10*/  SHFL.IDX PT, R2, R154, RZ, 0x1f ;  /* 0x00001fff9a027589 */ /* 0x000f2200000e0000 */
[----:B------:R-:W-:Y:S01]  /*0c20*/  NOP ;  /* 0x0000000000007918 */ /* 0x000fe20000000000 */
[----:B----4-:R-:W-:-:S13]  /*0c30*/  ISETP.NE.AND P0, PT, R2, 0x3, PT ;  /* 0x000000030200780c */ /* 0x010fda0003f05270 */
[----:B------:R-:W-:Y:S05]  /*0c40*/  @P0 BRA `(.L_x_14) ;  /* 0x0000000000380947 */ /* 0x000fea0003800000 */
[----:B--23--:R-:W2:Y:S01]  /*0c50*/  S2UR UR5, SR_CgaCtaId ;  /* 0x00000000000579c3 */ /* 0x00cea20000008800 */
        /* <DEDUP_REMOVED lines=13> */
.L_x_14:
[----:B--23--:R-:W2:Y:S01]  /*0d30*/  S2UR UR5, SR_CTAID.X ;  /* 0x00000000000579c3 */ /* 0x00cea20000002500 */
[----:B------:R-:W-:-:S05]  /*0d40*/  CS2R.32 R152, SR_CgaSize ;  /* 0x0000000000987805 */ /* 0x000fca0000008a00 */
[----:B------:R-:W-:-:S05]  /*0d50*/  IMAD R152, R152, -0xa0, RZ ;  /* 0xffffff6098987824 */ /* 0x000fca00078e02ff */
[----:B------:R-:W-:-:S14]  /*0d60*/  R2UR UR9, R152 ;  /* 0x00000000980972ca */ /* 0x000fdc00000e0000 */
[----:B------:R-:W3:Y:S01]  /*0d70*/  LDCU UR9, c[0x0][UR9+0x2b0] ;  /* 0x00005600090977ac */ /* 0x000ee20008000800 */
[----:B------:R-:W-:Y:S01]  /*0d80*/  NOP ;  /* 0x0000000000007918 */ /* 0x000fe20000000000 */
[----:B------:R-:W-:-:S05]  /*0d90*/  CS2R.32 R152, SR_CgaSize ;  /* 0x0000000000987805 */ /* 0x000fca0000008a00 */
[----:B------:R-:W-:-:S05]  /*0da0*/  IMAD R152, R152, -0xa0, RZ ;  /* 0xffffff6098987824 */ /* 0x000fca00078e02ff */
[----:B------:R-:W-:-:S14]  /*0db0*/  R2UR UR7, R152 ;  /* 0x00000000980772ca */ /* 0x000fdc00000e0000 */
[----:B------:R-:W4:Y:S01]  /*0dc0*/  LDCU UR7, c[0x0][UR7+0x2b4] ;  /* 0x00005680070777ac */ /* 0x000f220008000800 */
[----:B------:R-:W1:Y:S08]  /*0dd0*/  S2UR UR4, SR_CTAID.Y ;  /* 0x00000000000479c3 */ /* 0x000e700000002600 */
[----:B------:R-:W4:Y:S01]  /*0de0*/  LDC R9, c[0x0][0xb24] ;  /* 0x0002c900ff097b82 */ /* 0x000f220000000800 */
[----:B--2---:R-:W-:-:S02]  /*0df0*/  I2FP.F32.U32 R4, UR5 ;  /* 0x0000000500047c45 */ /* 0x004fc40008201000 */
[----:B------:R-:W-:-:S05]  /*0e00*/  CS2R.32 R5, SR_CgaSize ;  /* 0x0000000000057805 */ /* 0x000fca0000008a00 */
[----:B------:R-:W-:-:S06]  /*0e10*/  IMAD R5, R5, -0xa0, RZ ;  /* 0xffffff6005057824 */ /* 0x000fcc00078e02ff */
[----:B------:R-:W2:Y:S01]  /*0e20*/  LDC R5, c[0x0][R5+0x2a0] ;  /* 0x0000a80005057b82 */ /* 0x000ea20000000800 */
[----:B------:R-:W-:Y:S01]  /*0e30*/  MOV R21, UR5 ;  /* 0x0000000500157c02 */ /* 0x000fe20008000f00 */
[----:B---3--:R-:W-:Y:S01]  /*0e40*/  FMUL R4, R4, UR9 ;  /* 0x0000000904047c20 */ /* 0x008fe20008400000 */
[----:B-1----:R-:W-:Y:S02]  /*0e50*/  I2FP.F32.U32 R2, UR4 ;  /* 0x0000000400027c45 */ /* 0x002fe40008201000 */
[----:B------:R-:W-:-:S05]  /*0e60*/  CS2R.32 R3, SR_CgaSize ;  /* 0x0000000000037805 */ /* 0x000fca0000008a00 */
[----:B------:R-:W-:-:S06]  /*0e70*/  IMAD R3, R3, -0xa0, RZ ;  /* 0xffffff6003037824 */ /* 0x000fcc00078e02ff */
[----:B------:R-:W1:Y:S01]  /*0e80*/  LDC R3, c[0x0][R3+0x2a4] ;  /* 0x0000a90003037b82 */ /* 0x000e620000000800 */
[----:B------:R-:W3:Y:S01]  /*0e90*/  F2I.U32.TRUNC.NTZ R152, R4 ;  /* 0x0000000400987305 */ /* 0x000ee2000020f000 */
[----:B------:R-:W-:Y:S01]  /*0ea0*/  MOV R20, UR4 ;  /* 0x0000000400147c02 */ /* 0x000fe20008000f00 */
[----:B----4-:R-:W-:-:S05]  /*0eb0*/  FMUL R2, R2, UR7 ;  /* 0x0000000702027c20 */ /* 0x010fca0008400000 */
[----:B------:R-:W-:Y:S01]  /*0ec0*/  BAR.SYNC.DEFER_BLOCKING 0x0 ;  /* 0x0000000000007b1d */ /* 0x000fe20000010000 */
[----:B------:R-:W-:-:S05]  /*0ed0*/  ISETP.GE.AND P0, PT, R9, 0x1, PT ;  /* 0x000000010900780c */ /* 0x000fca0003f06270 */
[----:B------:R-:W4:Y:S02]  /*0ee0*/  F2I.U32.TRUNC.NTZ R150, R2 ;  /* 0x0000000200967305 */ /* 0x000f24000020f000 */
[----:B------:R-:W1:Y:S01]  /*0ef0*/  S2UR UR36, SR_CTAID.Z ;  /* 0x00000000002479c3 */ /* 0x000e620000002700 */
[----:B---3--:R-:W-:-:S05]  /*0f00*/  IADD3 R152, PT, PT, -R152, RZ, RZ ;  /* 0x000000ff98987210 */ /* 0x008fca0007ffe1ff */
[----:B--2---:R-:W-:Y:S01]  /*0f10*/  IMAD R152, R5, R152, UR5 ;  /* 0x0000000505987e24 */ /* 0x004fe2000f8e0298 */
[----:B----4-:R-:W-:-:S05]  /*0f20*/  IADD3 R150, PT, PT, -R150, RZ, RZ ;  /* 0x000000ff96967210 */ /* 0x010fca0007ffe1ff */
[----:B-1----:R-:W-:Y:S01]  /*0f30*/  IMAD R150, R3, R150, UR4 ;  /* 0x0000000403967e24 */ /* 0x002fe2000f8e0296 */
[----:B------:R-:W-:Y:S06]  /*0f40*/  @!P0 BRA `(.L_x_15) ;  /* 0x0000000000b88947 */ /* 0x000fec0003800000 */
[----:B------:R-:W1:Y:S01]  /*0f50*/  LDC.64 R4, c[0x0][0xb18] ;  /* 0x0002c600ff047b82 */ /* 0x000e620000000a00 */
[----:B------:R-:W-:-:S07]  /*0f60*/  ISETP.NE.AND P0, PT, R9, 0x1, PT ;  /* 0x000000010900780c */ /* 0x000fce0003f05270 */
[----:B------:R-:W2:Y:S08]  /*0f70*/  LDC R10, c[0x0][0xb0c] ;  /* 0x0002c300ff0a7b82 */ /* 0x000eb00000000800 */
[----:B------:R-:W3:Y:S08]  /*0f80*/  LDC R11, c[0x0][0x370] ;  /* 0x0000dc00ff0b7b82 */ /* 0x000ef00000000800 */
[----:B------:R-:W4:Y:S01]  /*0f90*/  LDC R12, c[0x0][0x374] ;  /* 0x0000dd00ff0c7b82 */ /* 0x000f220000000800 */
[----:B-1----:R-:W-:-:S07]  /*0fa0*/  ISETP.NE.AND P1, PT, R4, 0x1, PT ;  /* 0x000000010400780c */ /* 0x002fce0003f25270 */
[----:B------:R-:W3:Y:S01]  /*0fb0*/  LDC.64 R6, c[0x0][0xb10] ;  /* 0x0002c400ff067b82 */ /* 0x000ee20000000a00 */
[----:B--2---:R-:W-:-:S07]  /*0fc0*/  ISETP.NE.AND P2, PT, R10, 0x1, PT ;  /* 0x000000010a00780c */ /* 0x004fce0003f45270 */
[----:B------:R-:W1:Y:S08]  /*0fd0*/  LDC R8, c[0x0][0xb20] ;  /* 0x0002c800ff087b82 */ /* 0x000e700000000800 */
[----:B------:R-:W2:Y:S01]  /*0fe0*/  LDC.64 R2, c[0x0][0xb28] ;  /* 0x0002ca00ff027b82 */ /* 0x000ea20000000a00 */
[----:B----4-:R-:W-:-:S04]  /*0ff0*/  IMAD.HI.U32 R13, R12, R5, RZ ;  /* 0x000000050c0d7227 */ /* 0x010fc800078e00ff */
[----:B------:R-:W-:-:S04]  /*1000*/  IMAD.HI.U32 R5, R20, R5, RZ ;  /* 0x0000000514057227 */ /* 0x000fc800078e00ff */
[----:B---3--:R-:W-:-:S04]  /*1010*/  IMAD.HI.U32 R14, R11, R6, RZ ;  /* 0x000000060b0e7227 */ /* 0x008fc800078e00ff */
[C---:B------:R-:W-:Y:S01]  /*1020*/  IMAD.HI.U32 R16, R21.reuse, R6, RZ ;  /* 0x0000000615107227 */ /* 0x040fe200078e00ff */
[-C--:B------:R-:W-:Y:S02]  /*1030*/  @P2 SHF.R.U32.HI R11, RZ, R7.reuse, R14 ;  /* 0x00000007ff0b2219 */ /* 0x080fe4000001160e */
[-C--:B-1----:R-:W-:Y:S02]  /*1040*/  @P1 SHF.R.U32.HI R12, RZ, R8.reuse, R13 ;  /* 0x00000008ff0c1219 */ /* 0x082fe4000001160d */
[----:B------:R-:W-:Y:S02]  /*1050*/  SHF.R.U32.HI R5, RZ, R8, R5 ;  /* 0x00000008ff057219 */ /* 0x000fe40000011605 */
[----:B------:R-:W-:Y:S02]  /*1060*/  SHF.R.U32.HI R16, RZ, R7, R16 ;  /* 0x00000007ff107219 */ /* 0x000fe40000011610 */
[----:B------:R-:W-:Y:S01]  /*1070*/  SEL R5, R20, R5, !P1 ;  /* 0x0000000514057207 */ /* 0x000fe20004800000 */
[----:B--2---:R-:W-:Y:S01]  /*1080*/  IMAD.HI.U32 R14, R12, R2, RZ ;  /* 0x000000020c0e7227 */ /* 0x004fe200078e00ff */
[----:B------:R-:W-:-:S02]  /*1090*/  SEL R7, R21, R16, !P2 ;  /* 0x0000001015077207 */ /* 0x000fc40005000000 */
[----:B------:R-:W-:Y:S01]  /*10a0*/  IADD3 R13, PT, PT, -R5, RZ, RZ ;  /* 0x000000ff050d7210 */ /* 0x000fe20007ffe1ff */
[----:B------:R-:W-:Y:S01]  /*10b0*/  IMAD.HI.U32 R6, R11, R2, RZ ;  /* 0x000000020b067227 */ /* 0x000fe200078e00ff */
[----:B------:R-:W-:-:S03]  /*10c0*/  @P0 SHF.R.U32.HI R12, RZ, R3, R14 ;  /* 0x00000003ff0c0219 */ /* 0x000fc6000001160e */
[----:B------:R-:W-:Y:S01]  /*10d0*/  IMAD R13, R4, R13, R20 ;  /* 0x0000000d040d7224 */ /* 0x000fe200078e0214 */
[----:B------:R-:W-:Y:S01]  /*10e0*/  @P0 SHF.R.U32.HI R11, RZ, R3, R6 ;  /* 0x00000003ff0b0219 */ /* 0x000fe20000011606 */
[----:B------:R-:W-:-:S04]  /*10f0*/  IMAD R12, R12, R9, RZ ;  /* 0x000000090c0c7224 */ /* 0x000fc800078e02ff */
[----:B------:R-:W-:Y:S01]  /*1100*/  IMAD R6, R11, R9, RZ ;  /* 0x000000090b067224 */ /* 0x000fe200078e02ff */
[----:B------:R-:W-:-:S04]  /*1110*/  ISETP.GE.AND P1, PT, R5, R12, PT ;  /* 0x0000000c0500720c */ /* 0x000fc80003f26270 */
[----:B------:R-:W-:Y:S01]  /*1120*/  ISETP.GE.OR P1, PT, R7, R6, P1 ;  /* 0x000000060700720c */ /* 0x000fe20000f26670 */
[----:B------:R-:W-:-:S05]  /*1130*/  IMAD.HI.U32 R6, R5, R2, RZ ;  /* 0x0000000205067227 */ /* 0x000fca00078e00ff */
[----:B------:R-:W-:-:S04]  /*1140*/  SHF.R.U32.HI R6, RZ, R3, R6 ;  /* 0x00000003ff067219 */ /* 0x000fc80000011606 */
[----:B------:R-:W-:-:S03]  /*1150*/  SEL R6, R5, R6, !P0 ;  /* 0x0000000605067207 */ /* 0x000fc60004000000 */
[----:B------:R-:W-:Y:S01]  /*1160*/  @!P1 IMAD.HI.U32 R8, R7, R2, RZ ;  /* 0x0000000207089227 */ /* 0x000fe200078e00ff */
[----:B------:R-:W-:-:S04]  /*1170*/  IADD3 R2, PT, PT, -R6, RZ, RZ ;  /* 0x000000ff06027210 */ /* 0x000fc80007ffe1ff */
[----:B------:R-:W-:Y:S01]  /*1180*/  @!P1 SHF.R.U32.HI R8, RZ, R3, R8 ;  /* 0x00000003ff089219 */ /* 0x000fe20000011608 */
[----:B------:R-:W-:-:S03]  /*1190*/  IMAD R2, R9, R2, R5 ;  /* 0x0000000209027224 */ /* 0x000fc600078e0205 */
[----:B------:R-:W-:-:S05]  /*11a0*/  @!P1 SEL R3, R7, R8, !P0 ;  /* 0x0000000807039207 */ /* 0x000fca0004000000 */
[--C-:B------:R-:W-:Y:S02]  /*11b0*/  @!P1 IMAD.IADD R6, R6, 0x1, -R3.reuse ;  /* 0x0000000106069824 */ /* 0x100fe400078e0a03 */
[----:B------:R-:W-:Y:S01]  /*11c0*/  @!P1 IMAD R3, R2, R11, R3 ;  /* 0x0000000b02039224 */ /* 0x000fe200078e0203 */
[----:B------:R-:W-:Y:S01]  /*11d0*/  IADD3 R2, PT, PT, -R7, RZ, RZ ;  /* 0x000000ff07027210 */ /* 0x000fe20007ffe1ff */
[----:B------:R-:W-:Y:S02]  /*11e0*/  @!P1 IMAD R5, R6, R9, R7 ;  /* 0x0000000906059224 */ /* 0x000fe400078e0207 */
[----:B------:R-:W-:Y:S02]  /*11f0*/  @!P1 IMAD.MOV.U32 R7, RZ, RZ, R3 ;  /* 0x000000ffff079224 */ /* 0x000fe400078e0003 */
[----:B------:R-:W-:Y:S02]  /*1200*/  IMAD R2, R10, R2, R21 ;  /* 0x000000020a027224 */ /* 0x000fe400078e0215 */
[----:B------:R-:W-:-:S02]  /*1210*/  IMAD R20, R5, R4, R13 ;  /* 0x0000000405147224 */ /* 0x000fc400078e020d */
[----:B------:R-:W-:Y:S02]  /*1220*/  IMAD R21, R7, R10, R2 ;  /* 0x0000000a07157224 */ /* 0x000fe400078e0202 */
.L_x_15:
[----:B------:R-:W1:Y:S01]  /*1230*/  LDCU UR4, c[0x0][0xb30] ;  /* 0x00016600ff0477ac */ /* 0x000e620008000800 */
[----:B------:R-:W2:Y:S08]  /*1240*/  S2UR UR37, SR_CgaCtaId ;  /* 0x00000000002579c3 */ /* 0x000eb00000008800 */
[----:B------:R-:W3:Y:S01]  /*1250*/  LDC R72, c[0x0][0xb24] ;  /* 0x0002c900ff487b82 */ /* 0x000ee20000000800 */
[----:B-1----:R-:W-:-:S09]  /*1260*/  UISETP.NE.AND UP1, UPT, UR4, 0x1, UPT ;  /* 0x000000010400788c */ /* 0x002fd2000bf25270 */
[----:B--2---:R-:W-:Y:S05]  /*1270*/  BRA.U UP1, `(.L_x_16) ;  /* 0x0000000101407547 */ /* 0x004fea000b800000 */
[----:B------:R-:W1:Y:S08]  /*1280*/  LDC.64 R4, c[0x0][0xb10] ;  /* 0x0002c400ff047b82 */ /* 0x000e700000000a00 */
[----:B------:R-:W2:Y:S08]  /*1290*/  LDC.64 R2, c[0x0][0xb18] ;  /* 0x0002c600ff027b82 */ /* 0x000eb00000000a00 */
[----:B------:R-:W4:Y:S08]  /*12a0*/  LDC R6, c[0x0][0xb20] ;  /* 0x0002c800ff067b82 */ /* 0x000f300000000800 */
[----:B------:R-:W3:Y:S01]  /*12b0*/  LDC R8, c[0x0][0xb0c] ;  /* 0x0002c300ff087b82 */ /* 0x000ee20000000800 */
[----:B-1----:R-:W-:-:S05]  /*12c0*/  IMAD.HI.U32 R4, R21, R4, RZ ;  /* 0x0000000415047227 */ /* 0x002fca00078e00ff */
[----:B------:R-:W-:Y:S01]  /*12d0*/  SHF.R.U32.HI R4, RZ, R5, R4 ;  /* 0x00000005ff047219 */ /* 0x000fe20000011604 */
[----:B--2---:R-:W-:Y:S01]  /*12e0*/  IMAD.HI.U32 R3, R20, R3, RZ ;  /* 0x0000000314037227 */ /* 0x004fe200078e00ff */
[----:B------:R-:W-:-:S04]  /*12f0*/  ISETP.NE.AND P0, PT, R2, 0x1, PT ;  /* 0x000000010200780c */ /* 0x000fc80003f05270 */
[----:B----4-:R-:W-:-:S04]  /*1300*/  SHF.R.U32.HI R3, RZ, R6, R3 ;  /* 0x00000006ff037219 */ /* 0x010fc80000011603 */
[----:B------:R-:W-:Y:S02]  /*1310*/  SEL R3, R20, R3, !P0 ;  /* 0x0000000314037207 */ /* 0x000fe40004000000 */
[----:B---3--:R-:W-:-:S04]  /*1320*/  ISETP.NE.AND P1, PT, R8, 0x1, PT ;  /* 0x000000010800780c */ /* 0x008fc80003f25270 */
[----:B------:R-:W-:-:S05]  /*1330*/  SEL R4, R21, R4, !P1 ;  /* 0x0000000415047207 */ /* 0x000fca0004800000 */
[----:B------:R-:W-:Y:S02]  /*1340*/  IMAD.IADD R5, R3, 0x1, -R4 ;  /* 0x0000000103057824 */ /* 0x000fe400078e0a04 */
[----:B------:R-:W-:Y:S02]  /*1350*/  IMAD.IADD R3, R4, 0x1, -R3 ;  /* 0x0000000104037824 */ /* 0x000fe400078e0a03 */
[----:B------:R-:W-:Y:S02]  /*1360*/  IMAD R21, R5, R8, R21 ;  /* 0x0000000805157224 */ /* 0x000fe400078e0215 */
[----:B------:R-:W-:-:S07]  /*1370*/  IMAD R20, R3, R2, R20 ;  /* 0x0000000203147224 */ /* 0x000fce00078e0214 */
.L_x_16:
[----:B------:R-:W-:Y:S01]  /*1380*/  BAR.SYNC.DEFER_BLOCKING 0x0 ;  /* 0x0000000000007b1d */ /* 0x000fe20000010000 */
[----:B------:R-:W-:Y:S01]  /*1390*/  UISETP.NE.AND UP1, UPT, UR8, 0x2, UPT ;  /* 0x000000020800788c */ /* 0x000fe2000bf25270 */
[----:B------:R-:W-:Y:S02]  /*13a0*/  ISETP.NE.OR P5, PT, R0, 0x2, !P5 ;  /* 0x000000020000780c */ /* 0x000fe40006fa5670 */
[----:B------:R-:W-:-:S06]  /*13b0*/  LOP3.LUT R2, R167, 0x1f, RZ, 0xc0, !PT ;  /* 0x0000001fa7027812 */ /* 0x000fcc00078ec0ff */
[----:B------:R-:W-:Y:S05]  /*13c0*/  BRA.U UP1, `(.L_x_17) ;  /* 0x0000001101c47547 */ /* 0x000fea000b800000 */
[----:B------:R-:W1:Y:S01]  /*13d0*/  LDCU UR13, c[0x0][0x38c] ;  /* 0x00007180ff0d77ac */ /* 0x000e620008000800 */
[----:B------:R-:W2:Y:S01]  /*13e0*/  LDC R9, c[0x0][0x370] ;  /* 0x0000dc00ff097b82 */ /* 0x000ea20000000800 */
[----:B------:R-:W-:Y:S01]  /*13f0*/  PLOP3.LUT P1, PT, PT, PT, UP2, 0x80, 0x8 ;  /* 0x000000000008781c */ /* 0x000fe20003f2f028 */
[----:B------:R-:W-:Y:S01]  /*1400*/  HFMA2 R12, -RZ, RZ, 0, 0 ;  /* 0x00000000ff0c7431 */ /* 0x000fe200000001ff */
[----:B------:R-:W-:Y:S01]  /*1410*/  ISETP.EQ.OR P4, PT, R2, RZ, P5 ;  /* 0x000000ff0200720c */ /* 0x000fe20002f82670 */
[----:B------:R-:W-:Y:S01]  /*1420*/  IMAD.MOV.U32 R15, RZ, RZ, 0x1 ;  /* 0x00000001ff0f7424 */ /* 0x000fe200078e00ff */
[----:B------:R-:W-:Y:S01]  /*1430*/  PLOP3.LUT P1, PT, P1, PT, PT, 0x8, 0x80 ;  /* 0x000000000080781c */ /* 0x000fe20000f2e170 */
[----:B------:R-:W-:Y:S01]  /*1440*/  IMAD.MOV.U32 R14, RZ, RZ, RZ ;  /* 0x000000ffff0e7224 */ /* 0x000fe200078e00ff */
[----:B------:R-:W-:Y:S01]  /*1450*/  MOV R8, 0x1 ;  /* 0x0000000100087802 */ /* 0x000fe20000000f00 */
[----:B------:R-:W4:Y:S01]  /*1460*/  LDC R0, c[0x0][0x374] ;  /* 0x0000dd00ff007b82 */ /* 0x000f220000000800 */
[----:B------:R-:W-:Y:S01]  /*1470*/  IMAD.MOV.U32 R10, RZ, RZ, RZ ;  /* 0x000000ffff0a7224 */ /* 0x000fe200078e00ff */
[----:B------:R-:W2:Y:S01]  /*1480*/  LDCU.64 UR22, c[0x0][0x348] ;  /* 0x00006900ff1677ac */ /* 0x000ea20008000a00 */
[----:B------:R-:W-:Y:S01]  /*1490*/  UMOV UR6, URZ ;  /* 0x000000ff00067c82 */ /* 0x000fe20008000000 */
[----:B-1----:R-:W-:-:S04]  /*14a0*/  UIADD3 UR5, UPT, UPT, UR13, 0x1f, URZ ;  /* 0x0000001f0d057890 */ /* 0x002fc8000fffe0ff */
[----:B------:R-:W-:-:S04]  /*14b0*/  USHF.R.S32.HI UR4, URZ, 0x1f, UR5 ;  /* 0x0000001fff047899 */ /* 0x000fc80008011405 */
[----:B------:R-:W-:-:S04]  /*14c0*/  ULEA.HI UR4, UR4, UR5, URZ, 0x5 ;  /* 0x0000000504047291 */ /* 0x000fc8000f8f28ff */
[----:B------:R-:W-:Y:S02]  /*14d0*/  USHF.R.S32.HI UR15, URZ, 0x5, UR4 ;  /* 0x00000005ff0f7899 */ /* 0x000fe40008011404 */
[----:B------:R-:W-:Y:S02]  /*14e0*/  UIADD3 UR4, UPT, UPT, UR13, -0x1, URZ ;  /* 0xffffffff0d047890 */ /* 0x000fe4000fffe0ff */
[----:B------:R-:W-:Y:S02]  /*14f0*/  UISETP.LT.U32.AND UP0, UPT, UR15, 0x7, UPT ;  /* 0x000000070f00788c */ /* 0x000fe4000bf01070 */
[----:B------:R-:W-:Y:S02]  /*1500*/  UISETP.GE.U32.AND UP1, UPT, UR4, -0x3f, UPT ;  /* 0xffffffc10400788c */ /* 0x000fe4000bf26070 */
[----:B------:R-:W-:Y:S02]  /*1510*/  USEL UR14, UR15, 0x7, UP0 ;  /* 0x000000070f0e7887 */ /* 0x000fe40008000000 */
[----:B------:R-:W-:-:S02]  /*1520*/  UIADD3 UR13, UPT, UPT, UR13, 0x3e, URZ ;  /* 0x0000003e0d0d7890 */ /* 0x000fc4000fffe0ff */
[----:B------:R-:W-:Y:S02]  /*1530*/  UIADD3 UR5, UPT, UPT, UR14, -0x1, URZ ;  /* 0xffffffff0e057890 */ /* 0x000fe4000fffe0ff */
[----:B------:R-:W-:-:S03]  /*1540*/  UIADD3 UR7, UPT, UPT, UR15, -UR14, URZ ;  /* 0x8000000e0f077290 */ /* 0x000fc6000fffe0ff */
[----:B------:R-:W-:-:S04]  /*1550*/  @UP1 UIADD3 UR5, UPT, UPT, UR14, URZ, URZ ;  /* 0x000000ff0e051290 */ /* 0x000fc8000fffe0ff */
[----:B--2---:R-:W-:-:S12]  /*1560*/  UIADD3 UR5, UPT, UPT, UR5, 0x1, URZ ;  /* 0x0000000105057890 */ /* 0x004fd8000fffe0ff */
.L_x_35:
[----:B------:R-:W-:Y:S01]  /*1570*/  UISETP.NE.AND UP0, UPT, UR37, URZ, UPT ;  /* 0x000000ff2500728c */ /* 0x000fe2000bf05270 */
[----:B------:R-:W1:Y:S08]  /*1580*/  S2UR UR37, SR_CgaCtaId ;  /* 0x00000000002579c3 */ /* 0x000e700000008800 */
[----:B------:R-:W-:Y:S05]  /*1590*/  BRA.U UP0, `(.L_x_18) ;  /* 0x0000000100347547 */ /* 0x000fea000b800000 */
[----:B------:R-:W2:Y:S01]  /*15a0*/  S2R R2, SR_CgaCtaId ;  /* 0x0000000000027919 */ /* 0x000ea20000008800 */
[----:B------:R-:W-:-:S04]  /*15b0*/  MOV R3, 0x400 ;  /* 0x0000040000037802 */ /* 0x000fc80000000f00 */
[----:B--2---:R-:W-:Y:S02]  /*15c0*/  LEA R3, R2, R3, 0x18 ;  /* 0x0000000302037211 */ /* 0x004fe400078ec0ff */
[----:B------:R-:W-:-:S03]  /*15d0*/  SHF.L.U32 R2, R8, 0x1f, RZ ;  /* 0x0000001f08027819 */ /* 0x000fc600000006ff */
[----:B------:R-:W-:-:S04]  /*15e0*/  IMAD R3, R10, 0x8, R3 ;  /* 0x000000080a037824 */ /* 0x000fc800078e0203 */
[----:B------:R-:W2:Y:S02]  /*15f0*/  SYNCS.PHASECHK.TRANS64.TRYWAIT P0, [R3+URZ+0x110], R2 ;  /* 0x00011002030075a7 */ /* 0x000ea400080011ff */
[----:B--2---:R-:W-:Y:S05]  /*1600*/  @!P0 BRA `(.L_x_19) ;  /* 0x0000006c00688947 */ /* 0x004fea0003800000 */
.L_x_108:
[----:B------:R-:W-:Y:S01]  /*1610*/  VIADD R10, R10, 0x1 ;  /* 0x000000010a0a7836 */ /* 0x000fe20000000000 */
[----:B------:R2:W-:Y:S04]  /*1620*/  SYNCS.ARRIVE.TRANS64.A1T0 RZ, [R3+URZ+0x100], RZ ;  /* 0x000100ff03ff79a7 */ /* 0x0005e800081000ff */
[----:B------:R-:W-:-:S04]  /*1630*/  ISETP.NE.AND P0, PT, R10, 0x2, PT ;  /* 0x000000020a00780c */ /* 0x000fc80003f05270 */
[----:B------:R-:W-:Y:S02]  /*1640*/  SEL R10, R10, RZ, P0 ;  /* 0x000000ff0a0a7207 */ /* 0x000fe40000000000 */
[----:B--2---:R-:W-:-:S04]  /*1650*/  SEL R3, RZ, 0x1, P0 ;  /* 0x00000001ff037807 */ /* 0x004fc80000000000 */
[----:B------:R-:W-:-:S07]  /*1660*/  LOP3.LUT R8, R8, R3, RZ, 0x3c, !PT ;  /* 0x0000000308087212 */ /* 0x000fce00078e3cff */
.L_x_18:
[----:B------:R-:W-:Y:S01]  /*1670*/  UMOV UR4, 0x400 ;  /* 0x0000040000047882 */ /* 0x000fe20000000000 */
[----:B------:R-:W-:Y:S01]  /*1680*/  SHF.L.U32 R2, R15, 0x1f, RZ ;  /* 0x0000001f0f027819 */ /* 0x000fe200000006ff */
[----:B-1----:R-:W-:Y:S01]  /*1690*/  ULEA UR4, UR37, UR4, 0x18 ;  /* 0x0000000425047291 */ /* 0x002fe2000f8ec0ff */
[----:B------:R-:W-:Y:S01]  /*16a0*/  R2UR UR35, R21 ;  /* 0x00000000152372ca */ /* 0x000fe200000e0000 */
[----:B------:R-:W-:Y:S01]  /*16b0*/  UISETP.GE.U32.AND UP0, UPT, UR13, 0x3f, UPT ;  /* 0x0000003f0d00788c */ /* 0x000fe2000bf06070 */
[----:B------:R-:W-:Y:S01]  /*16c0*/  R2UR UR11, R20 ;  /* 0x00000000140b72ca */ /* 0x000fe200000e0000 */
[----:B------:R-:W-:Y:S01]  /*16d0*/  ULEA UR8, UR6, UR4, 0x3 ;  /* 0x0000000406087291 */ /* 0x000fe2000f8e18ff */
[----:B------:R-:W-:-:S08]  /*16e0*/  UMOV UR24, URZ ;  /* 0x000000ff00187c82 */ /* 0x000fd00008000000 */
[----:B------:R1:W2:Y:S01]  /*16f0*/  SYNCS.PHASECHK.TRANS64.TRYWAIT P0, [UR8+0x38], R2 ;  /* 0x00003802ff0075a7 */ /* 0x0002a20008001108 */
[----:B------:R-:W-:Y:S02]  /*1700*/  USHF.L.U32 UR35, UR35, 0x7, URZ ;  /* 0x0000000723237899 */ /* 0x000fe400080006ff */
[----:B------:R-:W-:Y:S01]  /*1710*/  USHF.L.U32 UR11, UR11, 0x7, URZ ;  /* 0x000000070b0b7899 */ /* 0x000fe200080006ff */
[----:B------:R-:W-:Y:S11]  /*1720*/  BRA.U !UP0, `(.L_x_20) ;  /* 0x0000000108a47547 */ /* 0x000ff6000b800000 */
[----:B------:R-:W-:Y:S01]  /*1730*/  UMOV UR16, URZ ;  /* 0x000000ff00107c82 */ /* 0x000fe20008000000 */
[----:B------:R-:W-:-:S05]  /*1740*/  UMOV UR17, UR6 ;  /* 0x0000000600117c82 */ /* 0x000fca0008000000 */
.L_x_25:
[----:B-1----:R-:W-:Y:S01]  /*1750*/  ULEA UR33, UR17, UR4, 0x3 ;  /* 0x0000000411217291 */ /* 0x002fe2000f8e18ff */
[----:B--2---:R-:W-:Y:S01]  /*1760*/  @!P5 MOV R3, 0x2000 ;  /* 0x000020000003d802 */ /* 0x004fe20000000f00 */
[----:B--2---:R-:W-:Y:S10]  /*1770*/  @P0 BRA `(.L_x_21) ;  /* 0x00000000000c0947 */ /* 0x004ff40003800000 */
[----:B------:R-:W-:-:S04]  /*1780*/  SHF.L.U32 R5, R15, 0x1f, RZ ;  /* 0x0000001f0f057819 */ /* 0x000fc800000006ff */
[----:B------:R-:W2:Y:S02]  /*1790*/  SYNCS.PHASECHK.TRANS64.TRYWAIT P0, [UR33+0x38], R5 ;  /* 0x00003805ff0075a7 */ /* 0x000ea40008001121 */
[----:B--2---:R-:W-:Y:S05]  /*17a0*/  @!P0 BRA `(.L_x_22) ;  /* 0x0000006c00148947 */ /* 0x004fea0003800000 */
.L_x_21:
[----:B------:R2:W-:Y:S01]  /*17b0*/  @!P5 SYNCS.ARRIVE.TRANS64 RZ, [UR33], R3 ;  /* 0x00000003ffffd9a7 */ /* 0x0005e20008000021 */
[----:B------:R-:W-:Y:S04]  /*17c0*/  BSSY.RECONVERGENT B0, `(.L_x_23) ;  /* 0x0000003000007945 */ /* 0x000fe80003800200 */
[----:B------:R-:W-:Y:S05]  /*17d0*/  @P4 BRA `(.L_x_24) ;  /* 0x0000000000044947 */ /* 0x000fea0003800000 */
[----:B------:R-:W-:Y:S05]  /*17e0*/  BPT.TRAP 0x1 ;  /* 0x000000040000795c */ /* 0x000fea0000300000 */
.L_x_24:
[----:B------:R-:W-:Y:S05]  /*17f0*/  BSYNC.RECONVERGENT B0 ;  /* 0x0000000000007941 */ /* 0x000fea0003800200 */
.L_x_23:
[----:B------:R-:W-:Y:S02]  /*1800*/  UIADD3 UR6, UPT, UPT, UR17, 0x1, URZ ;  /* 0x0000000111067890 */ /* 0x000fe4000fffe0ff */
[----:B------:R-:W-:Y:S02]  /*1810*/  UIADD3 UR26, UP1, UPT, UR22, 0x80, URZ ;  /* 0x00000080161a7890 */ /* 0x000fe4000ff3e0ff */
[----:B------:R-:W-:Y:S02]  /*1820*/  UISETP.NE.AND UP0, UPT, UR6, 0x7, UPT ;  /* 0x000000070600788c */ /* 0x000fe4000bf05270 */
[----:B------:R-:W-:Y:S02]  /*1830*/  USHF.L.U32 UR34, UR16, 0x5, URZ ;  /* 0x0000000510227899 */ /* 0x000fe400080006ff */
[----:B------:R-:W-:Y:S02]  /*1840*/  USEL UR9, URZ, 0x1, UP0 ;  /* 0x00000001ff097887 */ /* 0x000fe40008000000 */
[----:B------:R-:W-:-:S02]  /*1850*/  USEL UR6, UR6, URZ, UP0 ;  /* 0x000000ff06067287 */ /* 0x000fc40008000000 */
[----:B------:R-:W-:Y:S02]  /*1860*/  UIADD3 UR20, UP0, UPT, UR22, 0x180, URZ ;  /* 0x0000018016147890 */ /* 0x000fe4000ff1e0ff */
[----:B------:R-:W-:Y:S01]  /*1870*/  ULEA UR8, UR6, UR4, 0x3 ;  /* 0x0000000406087291 */ /* 0x000fe2000f8e18ff */
[----:B------:R-:W-:Y:S01]  /*1880*/  LOP3.LUT R15, R15, UR9, RZ, 0x3c, !PT ;  /* 0x000000090f0f7c12 */ /* 0x000fe2000f8e3cff */
[----:B------:R-:W-:Y:S02]  /*1890*/  UIADD3.X UR27, UPT, UPT, URZ, UR23, URZ, UP1, !UPT ;  /* 0x00000017ff1b7290 */ /* 0x000fe40008ffe4ff */
[----:B------:R-:W-:Y:S01]  /*18a0*/  UIADD3.X UR21, UPT, UPT, URZ, UR23, URZ, UP0, !UPT ;  /* 0x00000017ff157290 */ /* 0x000fe200087fe4ff */
[----:B-1----:R-:W-:Y:S01]  /*18b0*/  SHF.L.U32 R2, R15, 0x1f, RZ ;  /* 0x0000001f0f027819 */ /* 0x002fe200000006ff */
[----:B------:R-:W-:Y:S01]  /*18c0*/  UMOV UR18, 0x0 ;  /* 0x0000000000127882 */ /* 0x000fe20000000000 */
[----:B------:R-:W-:Y:S01]  /*18d0*/  UMOV UR19, 0x10000000 ;  /* 0x1000000000137882 */ /* 0x000fe20000000000 */
[----:B------:R-:W-:Y:S01]  /*18e0*/  UMOV UR12, UR36 ;  /* 0x00000024000c7c82 */ /* 0x000fe20008000000 */
[----:B------:R1:W1:Y:S01]  /*18f0*/  SYNCS.PHASECHK.TRANS64.TRYWAIT P0, [UR8+0x38], R2 ;  /* 0x00003802ff0075a7 */ /* 0x0002620008001108 */
[----:B------:R-:W-:Y:S01]  /*1900*/  ULEA UR8, UR17, UR4, 0xc ;  /* 0x0000000411087291 */ /* 0x000fe2000f8e60ff */
[----:B------:R-:W-:Y:S01]  /*1910*/  UMOV UR9, UR33 ;  /* 0x0000002100097c82 */ /* 0x000fe20008000000 */
[----:B------:R-:W-:-:S02]  /*1920*/  UMOV UR10, UR34 ;  /* 0x00000022000a7c82 */ /* 0x000fc40008000000 */
[----:B------:R-:W-:Y:S02]  /*1930*/  UIADD3 UR32, UPT, UPT, UR8, 0x8400, URZ ;  /* 0x0000840008207890 */ /* 0x000fe4000fffe0ff */
[----:B------:R-:W-:Y:S02]  /*1940*/  UIADD3 UR8, UPT, UPT, UR8, 0xf400, URZ ;  /* 0x0000f40008087890 */ /* 0x000fe4000fffe0ff */
[----:B------:R-:W-:Y:S01]  /*1950*/  UIADD3 UR16, UPT, UPT, UR16, 0x1, URZ ;  /* 0x0000000110107890 */ /* 0x000fe2000fffe0ff */
[----:B------:R-:W-:Y:S01]  /*1960*/  UMOV UR24, UR5 ;  /* 0x0000000500187c82 */ /* 0x000fe20008000000 */
[----:B------:R-:W-:Y:S02]  /*1970*/  UMOV UR17, UR6 ;  /* 0x0000000600117c82 */ /* 0x000fe40008000000 */
[----:B------:R-:W-:Y:S01]  /*1980*/  UISETP.NE.AND UP0, UPT, UR16, UR5, UPT ;  /* 0x000000051000728c */ /* 0x000fe2000bf05270 */
[----:B------:R1:W-:Y:S02]  /*1990*/  UTMALDG.3D [UR32], [UR26], desc[UR18] ;  /* 0x000012201a0075b4 */ /* 0x0003e40008011000 */
[----:B------:R1:W-:Y:S06]  /*19a0*/  UTMALDG.3D [UR8], [UR20], desc[UR18] ;  /* 0x00001208140075b4 */ /* 0x0003ec0008011000 */
[----:B------:R-:W-:Y:S05]  /*19b0*/  BRA.U UP0, `(.L_x_25) ;  /* 0xfffffffd00647547 */ /* 0x000fea000b83ffff */
.L_x_20:
[----:B-1----:R-:W-:Y:S01]  /*19c0*/  ULEA UR8, UR6, UR4, 0x3 ;  /* 0x0000000406087291 */ /* 0x002fe2000f8e18ff */
[----:B------:R-:W-:Y:S01]  /*19d0*/  SHF.L.U32 R2, R15, 0x1f, RZ ;  /* 0x0000001f0f027819 */ /* 0x000fe200000006ff */
[----:B------:R-:W-:Y:S01]  /*19e0*/  @!P1 SYNCS.ARRIVE.TRANS64.A1T0 RZ, [UR4+0x98], RZ ;  /* 0x000098ffffff99a7 */ /* 0x000fe20008100004 */
[----:B------:R-:W-:-:S06]  /*19f0*/  UISETP.GT.AND UP0, UPT, UR15, UR14, UPT ;  /* 0x0000000e0f00728c */ /* 0x000fcc000bf04270 */
[----:B--2---:R1:W2:Y:S03]  /*1a00*/  SYNCS.PHASECHK.TRANS64.TRYWAIT P0, [UR8+0x38], R2 ;  /* 0x00003802ff0075a7 */ /* 0x0042a60008001108 */
[----:B------:R-:W-:Y:S05]  /*1a10*/  BRA.U !UP0, `(.L_x_26) ;  /* 0x0000000108a87547 */ /* 0x000fea000b800000 */
[----:B------:R-:W-:Y:S01]  /*1a20*/  UIADD3 UR21, UPT, UPT, UR7, UR24, URZ ;  /* 0x0000001807157290 */ /* 0x000fe2000fffe0ff */
[----:B------:R-:W-:-:S11]  /*1a30*/  UMOV UR25, UR6 ;  /* 0x0000000600197c82 */ /* 0x000fd60008000000 */
.L_x_31:
[----:B-1----:R-:W-:Y:S01]  /*1a40*/  ULEA UR17, UR25, UR4, 0x3 ;  /* 0x0000000419117291 */ /* 0x002fe2000f8e18ff */
[----:B--2---:R-:W-:Y:S01]  /*1a50*/  @!P5 MOV R3, 0x2000 ;  /* 0x000020000003d802 */ /* 0x004fe20000000f00 */
[----:B--2---:R-:W-:Y:S10]  /*1a60*/  @P0 BRA `(.L_x_27) ;  /* 0x00000000000c0947 */ /* 0x004ff40003800000 */
[----:B------:R-:W-:-:S04]  /*1a70*/  SHF.L.U32 R5, R15, 0x1f, RZ ;  /* 0x0000001f0f057819 */ /* 0x000fc800000006ff */
[----:B------:R-:W2:Y:S02]  /*1a80*/  SYNCS.PHASECHK.TRANS64.TRYWAIT P0, [UR17+0x38], R5 ;  /* 0x00003805ff0075a7 */ /* 0x000ea40008001111 */
[----:B--2---:R-:W-:Y:S05]  /*1a90*/  @!P0 BRA `(.L_x_28) ;  /* 0x0000006800708947 */ /* 0x004fea0003800000 */
.L_x_27:
[----:B------:R2:W-:Y:S01]  /*1aa0*/  @!P5 SYNCS.ARRIVE.TRANS64 RZ, [UR17], R3 ;  /* 0x00000003ffffd9a7 */ /* 0x0005e20008000011 */
[----:B------:R-:W-:Y:S04]  /*1ab0*/  BSSY.RECONVERGENT B0, `(.L_x_29) ;  /* 0x0000003000007945 */ /* 0x000fe80003800200 */
[----:B------:R-:W-:Y:S05]  /*1ac0*/  @P4 BRA `(.L_x_30) ;  /* 0x0000000000044947 */ /* 0x000fea0003800000 */
[----:B------:R-:W-:Y:S05]  /*1ad0*/  BPT.TRAP 0x1 ;  /* 0x000000040000795c */ /* 0x000fea0000300000 */
.L_x_30:
[----:B------:R-:W-:Y:S05]  /*1ae0*/  BSYNC.RECONVERGENT B0 ;  /* 0x0000000000007941 */ /* 0x000fea0003800200 */
.L_x_29:
        /* <DEDUP_REMOVED lines=20> */
[----:B------:R-:W-:Y:S01]  /*1c30*/  UIADD3 UR8, UPT, UPT, UR8, 0xf400, URZ ;  /* 0x0000f40008087890 */ /* 0x000fe2000fffe0ff */
[----:B------:R-:W-:Y:S01]  /*1c40*/  UMOV UR9, UR17 ;  /* 0x0000001100097c82 */ /* 0x000fe20008000000 */
[----:B------:R-:W-:Y:S01]  /*1c50*/  UMOV UR10, UR18 ;  /* 0x00000012000a7c82 */ /* 0x000fe20008000000 */
[----:B------:R-:W-:Y:S01]  /*1c60*/  UIADD3 UR24, UPT, UPT, UR24, 0x1, URZ ;  /* 0x0000000118187890 */ /* 0x000fe2000fffe0ff */
[----:B------:R-:W-:-:S03]  /*1c70*/  UMOV UR25, UR6 ;  /* 0x0000000600197c82 */ /* 0x000fc60008000000 */
[----:B------:R1:W-:Y:S01]  /*1c80*/  UTMALDG.3D [UR16], [UR30], desc[UR26] ;  /* 0x00001a101e0075b4 */ /* 0x0003e20008011000 */
[----:B------:R-:W-:Y:S01]  /*1c90*/  UISETP.NE.AND UP0, UPT, UR24, UR21, UPT ;  /* 0x000000151800728c */ /* 0x000fe2000bf05270 */
[----:B------:R1:W-:Y:S08]  /*1ca0*/  UTMALDG.3D [UR8], [UR28], desc[UR26] ;  /* 0x00001a081c0075b4 */ /* 0x0003f00008011000 */
[----:B------:R-:W-:Y:S05]  /*1cb0*/  BRA.U UP0, `(.L_x_31) ;  /* 0xfffffffd00607547 */ /* 0x000fea000b83ffff */
.L_x_26:
[----:B-1----:R-:W-:Y:S01]  /*1cc0*/  LEA R2, R14, UR4, 0x3 ;  /* 0x000000040e027c11 */ /* 0x002fe2000f8e18ff */
[----:B------:R-:W-:Y:S01]  /*1cd0*/  NOP ;  /* 0x0000000000007918 */ /* 0x000fe20000000000 */
[----:B--2---:R-:W-:Y:S02]  /*1ce0*/  SHF.L.U32 R3, R12, 0x1f, RZ ;  /* 0x0000001f0c037819 */ /* 0x004fe400000006ff */
[----:B------:R-:W-:Y:S02]  /*1cf0*/  LEA R4, R14, UR4, 0x4 ;  /* 0x000000040e047c11 */ /* 0x000fe4000f8e20ff */
[----:B------:R-:W1:Y:S02]  /*1d00*/  SYNCS.PHASECHK.TRANS64.TRYWAIT P0, [R2+URZ+0xa0], R3 ;  /* 0x0000a003020075a7 */ /* 0x000e6400080011ff */
[----:B-1----:R-:W-:Y:S05]  /*1d10*/  @!P0 BRA `(.L_x_32) ;  /* 0x0000006400e88947 */ /* 0x002fea0003800000 */
.L_x_111:
[----:B------:R-:W2:Y:S01]  /*1d20*/  LDS.128 R4, [R4+0x130] ;  /* 0x0001300004047984 */ /* 0x000ea20000000c00 */
[----:B---3--:R-:W-:Y:S01]  /*1d30*/  ISETP.GE.AND P0, PT, R72, 0x1, PT ;  /* 0x000000014800780c */ /* 0x008fe20003f06270 */
[----:B-1----:R-:W-:Y:S01]  /*1d40*/  VIADD R2, R2, 0xb0 ;  /* 0x000000b002027836 */ /* 0x002fe20000000000 */
[----:B------:R-:W-:Y:S01]  /*1d50*/  @!PT LDS RZ, [RZ] ;  /* 0x00000000fffff984 */ /* 0x000fe20000000800 */
[----:B------:R-:W-:Y:S01]  /*1d60*/  @!PT LDS RZ, [RZ] ;  /* 0x00000000fffff984 */ /* 0x000fe20000000800 */
[----:B------:R-:W-:Y:S01]  /*1d70*/  @!PT LDS RZ, [RZ] ;  /* 0x00000000fffff984 */ /* 0x000fe20000000800 */
[----:B------:R-:W-:Y:S01]  /*1d80*/  @!PT LDS RZ, [RZ] ;  /* 0x00000000fffff984 */ /* 0x000fe20000000800 */
[----:B------:R1:W-:Y:S06]  /*1d90*/  MEMBAR.ALL.CTA ;  /* 0x0000000000007992 */ /* 0x0003ec0000008000 */
[----:B-1----:R-:W1:Y:S01]  /*1da0*/  FENCE.VIEW.ASYNC.S ;  /* 0x00000000000073c6 */ /* 0x002e620000000000 */
[----:B------:R-:W-:-:S04]  /*1db0*/  PRMT R2, RZ, 0x654, R2 ;  /* 0x00000654ff027816 */ /* 0x000fc80000000002 */
[----:B-1----:R1:W-:Y:S01]  /*1dc0*/  SYNCS.ARRIVE.TRANS64.RED.A1T0 RZ, [R2+URZ], RZ ;  /* 0x000000ff02ff79a7 */ /* 0x0023e200081004ff */
[----:B--2---:R-:W-:-:S13]  /*1dd0*/  LOP3.LUT P2, RZ, R6, 0x1, RZ, 0xc0, !PT ;  /* 0x0000000106ff7812 */ /* 0x004fda000784c0ff */
[----:B------:R-:W-:Y:S01]  /*1de0*/  @P2 SHF.R.U32.HI R3, RZ, 0x10, R5 ;  /* 0x00000010ff032819 */ /* 0x000fe20000011605 */
[----:B------:R-:W-:Y:S01]  /*1df0*/  VOTEU.ANY UP0, P2 ;  /* 0x0000000000ff7886 */ /* 0x000fe20001000100 */
[----:B------:R-:W-:Y:S02]  /*1e00*/  @P2 MOV R13, R4 ;  /* 0x00000004000d2202 */ /* 0x000fe40000000f00 */
[----:B------:R-:W-:Y:S02]  /*1e10*/  @P2 R2UR.BROADCAST UR8, R3 ;  /* 0x00000000030822ca */ /* 0x000fe400008e0000 */
[----:B------:R-:W-:-:S11]  /*1e20*/  @P2 LOP3.LUT R11, R5, 0xffff, RZ, 0xc0, !PT ;  /* 0x0000ffff050b2812 */ /* 0x000fd600078ec0ff */
[----:B------:R-:W-:Y:S01]  /*1e30*/  @UP0 UMOV UR36, UR8 ;  /* 0x0000000800240c82 */ /* 0x000fe20008000000 */
[----:B-1----:R-:W-:Y:S05]  /*1e40*/  @!P0 BRA `(.L_x_33) ;  /* 0x0000000000b88947 */ /* 0x002fea0003800000 */
[----:B------:R-:W4:Y:S01]  /*1e50*/  LDC.64 R4, c[0x0][0xb18] ;  /* 0x0002c600ff047b82 */ /* 0x000f220000000a00 */
[----:B------:R-:W-:-:S07]  /*1e60*/  ISETP.NE.AND P3, PT, R72, 0x1, PT ;  /* 0x000000014800780c */ /* 0x000fce0003f65270 */
[----:B------:R-:W1:Y:S08]  /*1e70*/  LDC.64 R6, c[0x0][0xb10] ;  /* 0x0002c400ff067b82 */ /* 0x000e700000000a00 */
[----:B------:R-:W2:Y:S08]  /*1e80*/  LDC R16, c[0x0][0xb20] ;  /* 0x0002c800ff107b82 */ /* 0x000eb00000000800 */
[----:B------:R-:W3:Y:S01]  /*1e90*/  LDC R18, c[0x0][0xb0c] ;  /* 0x0002c300ff127b82 */ /* 0x000ee20000000800 */
[----:B----4-:R-:W-:Y:S01]  /*1ea0*/  IMAD.HI.U32 R17, R0, R5, RZ ;  /* 0x0000000500117227 */ /* 0x010fe200078e00ff */
[----:B------:R-:W-:-:S03]  /*1eb0*/  ISETP.NE.AND P0, PT, R4, 0x1, PT ;  /* 0x000000010400780c */ /* 0x000fc60003f05270 */
[----:B------:R-:W-:-:S03]  /*1ec0*/  IMAD.HI.U32 R5, R11, R5, RZ ;  /* 0x000000050b057227 */ /* 0x000fc600078e00ff */
[----:B------:R-:W4:Y:S01]  /*1ed0*/  LDC.64 R2, c[0x0][0xb28] ;  /* 0x0002ca00ff027b82 */ /* 0x000f220000000a00 */
[----:B-1----:R-:W-:-:S04]  /*1ee0*/  IMAD.HI.U32 R20, R9, R6, RZ ;  /* 0x0000000609147227 */ /* 0x002fc800078e00ff */
[----:B------:R-:W-:Y:S01]  /*1ef0*/  IMAD.HI.U32 R22, R13, R6, RZ ;  /* 0x000000060d167227 */ /* 0x000fe200078e00ff */
[----:B------:R-:W-:Y:S02]  /*1f00*/  SHF.R.U32.HI R20, RZ, R7, R20 ;  /* 0x00000007ff147219 */ /* 0x000fe40000011614 */
[-C--:B--2---:R-:W-:Y:S02]  /*1f10*/  SHF.R.U32.HI R17, RZ, R16.reuse, R17 ;  /* 0x00000010ff117219 */ /* 0x084fe40000011611 */
[----:B------:R-:W-:Y:S02]  /*1f20*/  SHF.R.U32.HI R16, RZ, R16, R5 ;  /* 0x00000010ff107219 */ /* 0x000fe40000011605 */
[----:B------:R-:W-:Y:S02]  /*1f30*/  SEL R17, R0, R17, !P0 ;  /* 0x0000001100117207 */ /* 0x000fe40004000000 */
[----:B------:R-:W-:Y:S02]  /*1f40*/  SHF.R.U32.HI R22, RZ, R7, R22 ;  /* 0x00000007ff167219 */ /* 0x000fe40000011616 */
[----:B---3--:R-:W-:-:S02]  /*1f50*/  ISETP.NE.AND P1, PT, R18, 0x1, PT ;  /* 0x000000011200780c */ /* 0x008fc40003f25270 */
[----:B------:R-:W-:Y:S02]  /*1f60*/  SEL R5, R11, R16, !P0 ;  /* 0x000000100b057207 */ /* 0x000fe40004000000 */
[----:B------:R-:W-:Y:S02]  /*1f70*/  SEL R19, R9, R20, !P1 ;  /* 0x0000001409137207 */ /* 0x000fe40004800000 */
[----:B------:R-:W-:Y:S01]  /*1f80*/  SEL R7, R13, R22, !P1 ;  /* 0x000000160d077207 */ /* 0x000fe20004800000 */
[----:B----4-:R-:W-:-:S04]  /*1f90*/  IMAD.HI.U32 R20, R17, R2, RZ ;  /* 0x0000000211147227 */ /* 0x010fc800078e00ff */
[----:B------:R-:W-:Y:S01]  /*1fa0*/  IMAD.HI.U32 R6, R19, R2, RZ ;  /* 0x0000000213067227 */ /* 0x000fe200078e00ff */
[----:B------:R-:W-:-:S04]  /*1fb0*/  @P3 SHF.R.U32.HI R17, RZ, R3, R20 ;  /* 0x00000003ff113219 */ /* 0x000fc80000011614 */
        /* <DEDUP_REMOVED lines=8> */
[----:B------:R-:W-:-:S04]  /*2040*/  @!P0 IMAD.HI.U32 R16, R7, R2, RZ ;  /* 0x0000000207108227 */ /* 0x000fc800078e00ff */
[----:B------:R-:W-:Y:S01]  /*2050*/  IMAD.MOV R2, RZ, RZ, -R6 ;  /* 0x000000ffff027224 */ /* 0x000fe200078e0a06 */
[----:B------:R-:W-:-:S03]  /*2060*/  @!P0 SHF.R.U32.HI R16, RZ, R3, R16 ;  /* 0x00000003ff108219 */ /* 0x000fc60000011610 */
[----:B------:R-:W-:Y:S01]  /*2070*/  IMAD R2, R72, R2, R5 ;  /* 0x0000000248027224 */ /* 0x000fe200078e0205 */
[----:B------:R-:W-:Y:S02]  /*2080*/  @!P0 SEL R3, R7, R16, !P3 ;  /* 0x0000001007038207 */ /* 0x000fe40005800000 */
[----:B------:R-:W-:-:S03]  /*2090*/  IADD3 R16, PT, PT, -R5, RZ, RZ ;  /* 0x000000ff05107210 */ /* 0x000fc60007ffe1ff */
[--C-:B------:R-:W-:Y:S02]  /*20a0*/  @!P0 IMAD.IADD R6, R6, 0x1, -R3.reuse ;  /* 0x0000000106068824 */ /* 0x100fe400078e0a03 */
[----:B------:R-:W-:Y:S01]  /*20b0*/  @!P0 IMAD R3, R2, R19, R3 ;  /* 0x0000001302038224 */ /* 0x000fe200078e0203 */
[----:B------:R-:W-:Y:S01]  /*20c0*/  IADD3 R2, PT, PT, -R7, RZ, RZ ;  /* 0x000000ff07027210 */ /* 0x000fe20007ffe1ff */
[----:B------:R-:W-:Y:S02]  /*20d0*/  @!P0 IMAD R5, R72, R6, R7 ;  /* 0x0000000648058224 */ /* 0x000fe400078e0207 */
[----:B------:R-:W-:Y:S02]  /*20e0*/  IMAD R11, R4, R16, R11 ;  /* 0x00000010040b7224 */ /* 0x000fe400078e020b */
[----:B------:R-:W-:Y:S02]  /*20f0*/  @!P0 IMAD.MOV.U32 R7, RZ, RZ, R3 ;  /* 0x000000ffff078224 */ /* 0x000fe400078e0003 */
[----:B------:R-:W-:-:S02]  /*2100*/  IMAD R2, R18, R2, R13 ;  /* 0x0000000212027224 */ /* 0x000fc400078e020d */
[----:B------:R-:W-:Y:S02]  /*2110*/  IMAD R11, R5, R4, R11 ;  /* 0x00000004050b7224 */ /* 0x000fe400078e020b */
[----:B------:R-:W-:Y:S02]  /*2120*/  IMAD R13, R7, R18, R2 ;  /* 0x00000012070d7224 */ /* 0x000fe400078e0202 */
.L_x_33:
[----:B------:R-:W1:Y:S02]  /*2130*/  LDCU UR8, c[0x0][0xb30] ;  /* 0x00016600ff0877ac */ /* 0x000e640008000800 */
[----:B-1----:R-:W-:-:S09]  /*2140*/  UISETP.NE.AND UP0, UPT, UR8, 0x1, UPT ;  /* 0x000000010800788c */ /* 0x002fd2000bf05270 */
[----:B------:R-:W-:Y:S05]  /*2150*/  BRA.U UP0, `(.L_x_34) ;  /* 0x0000000100407547 */ /* 0x000fea000b800000 */
[----:B------:R-:W1:Y:S08]  /*2160*/  LDC.64 R4, c[0x0][0xb10] ;  /* 0x0002c400ff047b82 */ /* 0x000e700000000a00 */
[----:B------:R-:W2:Y:S08]  /*2170*/  LDC.64 R2, c[0x0][0xb18] ;  /* 0x0002c600ff027b82 */ /* 0x000eb00000000a00 */
[----:B------:R-:W3:Y:S08]  /*2180*/  LDC R6, c[0x0][0xb20] ;  /* 0x0002c800ff067b82 */ /* 0x000ef00000000800 */
[----:B------:R-:W4:Y:S01]  /*2190*/  LDC R16, c[0x0][0xb0c] ;  /* 0x0002c300ff107b82 */ /* 0x000f220000000800 */
[----:B-1----:R-:W-:-:S05]  /*21a0*/  IMAD.HI.U32 R4, R13, R4, RZ ;  /* 0x000000040d047227 */ /* 0x002fca00078e00ff */
[----:B------:R-:W-:Y:S01]  /*21b0*/  SHF.R.U32.HI R4, RZ, R5, R4 ;  /* 0x00000005ff047219 */ /* 0x000fe20000011604 */
[----:B--2---:R-:W-:Y:S01]  /*21c0*/  IMAD.HI.U32 R3, R11, R3, RZ ;  /* 0x000000030b037227 */ /* 0x004fe200078e00ff */
[----:B------:R-:W-:-:S04]  /*21d0*/  ISETP.NE.AND P0, PT, R2, 0x1, PT ;  /* 0x000000010200780c */ /* 0x000fc80003f05270 */
[----:B---3--:R-:W-:-:S04]  /*21e0*/  SHF.R.U32.HI R6, RZ, R6, R3 ;  /* 0x00000006ff067219 */ /* 0x008fc80000011603 */
[----:B------:R-:W-:Y:S02]  /*21f0*/  SEL R3, R11, R6, !P0 ;  /* 0x000000060b037207 */ /* 0x000fe40004000000 */
[----:B----4-:R-:W-:-:S04]  /*2200*/  ISETP.NE.AND P1, PT, R16, 0x1, PT ;  /* 0x000000011000780c */ /* 0x010fc80003f25270 */
[----:B------:R-:W-:-:S05]  /*2210*/  SEL R4, R13, R4, !P1 ;  /* 0x000000040d047207 */ /* 0x000fca0004800000 */
[----:B------:R-:W-:Y:S02]  /*2220*/  IMAD.IADD R5, R3, 0x1, -R4 ;  /* 0x0000000103057824 */ /* 0x000fe400078e0a04 */
[----:B------:R-:W-:Y:S02]  /*2230*/  IMAD.IADD R3, R4, 0x1, -R3 ;  /* 0x0000000104037824 */ /* 0x000fe400078e0a03 */
[----:B------:R-:W-:Y:S02]  /*2240*/  IMAD R13, R5, R16, R13 ;  /* 0x00000010050d7224 */ /* 0x000fe400078e020d */
[----:B------:R-:W-:-:S07]  /*2250*/  IMAD R11, R3, R2, R11 ;  /* 0x00000002030b7224 */ /* 0x000fce00078e020b */
.L_x_34:
[----:B------:R-:W-:Y:S01]  /*2260*/  VIADD R14, R14, 0x1 ;  /* 0x000000010e0e7836 */ /* 0x000fe20000000000 */
[----:B------:R-:W-:Y:S01]  /*2270*/  PLOP3.LUT P1, PT, PT, PT, PT, 0x80, 0x8 ;  /* 0x000000000008781c */ /* 0x000fe20003f2f070 */
[----:B------:R-:W-:Y:S02]  /*2280*/  IMAD.IADD R21, R13, 0x1, R152 ;  /* 0x000000010d157824 */ /* 0x000fe400078e0298 */
[----:B------:R-:W-:Y:S01]  /*2290*/  IMAD.IADD R20, R11, 0x1, R150 ;  /* 0x000000010b147824 */ /* 0x000fe200078e0296 */
[----:B------:R-:W-:-:S04]  /*22a0*/  ISETP.NE.AND P0, PT, R14, 0x2, PT ;  /* 0x000000020e00780c */ /* 0x000fc80003f05270 */
[----:B------:R-:W-:Y:S02]  /*22b0*/  SEL R3, RZ, 0x1, P0 ;  /* 0x00000001ff037807 */ /* 0x000fe40000000000 */
[----:B------:R-:W-:Y:S02]  /*22c0*/  SEL R14, R14, RZ, P0 ;  /* 0x000000ff0e0e7207 */ /* 0x000fe40000000000 */
[----:B------:R-:W-:Y:S01]  /*22d0*/  LOP3.LUT R12, R12, R3, RZ, 0x3c, !PT ;  /* 0x000000030c0c7212 */ /* 0x000fe200078e3cff */
[----:B------:R-:W-:Y:S06]  /*22e0*/  @P2 BRA `(.L_x_35) ;  /* 0xfffffff000a02947 */ /* 0x000fec000383ffff */
[----:B------:R-:W-:Y:S01]  /*22f0*/  UIADD3 UR4, UPT, UPT, UR4, 0x38, URZ ;  /* 0x0000003804047890 */ /* 0x000fe2000fffe0ff */
[----:B------:R-:W-:-:S03]  /*2300*/  SHF.L.U32 R3, R15, 0x1f, RZ ;  /* 0x0000001f0f037819 */ /* 0x000fc600000006ff */
[----:B------:R-:W-:-:S09]  /*2310*/  ULEA UR5, UR6, UR4, 0x3 ;  /* 0x0000000406057291 */ /* 0x000fd2000f8e18ff */
[----:B------:R-:W1:Y:S02]  /*2320*/  SYNCS.PHASECHK.TRANS64.TRYWAIT P0, [UR5], R3 ;  /* 0x00000003ff0075a7 */ /* 0x000e640008001105 */
[----:B-1----:R-:W-:Y:S05]  /*2330*/  @!P0 BRA `(.L_x_36) ;  /* 0x0000006000748947 */ /* 0x002fea0003800000 */
.L_x_113:
[----:B------:R-:W-:-:S04]  /*2340*/  UIADD3 UR6, UPT, UPT, UR6, 0x1, URZ ;  /* 0x0000000106067890 */ /* 0x000fc8000fffe0ff */
[----:B------:R-:W-:-:S04]  /*2350*/  UISETP.NE.AND UP0, UPT, UR6, 0x7, UPT ;  /* 0x000000070600788c */ /* 0x000fc8000bf05270 */
[----:B------:R-:W-:Y:S02]  /*2360*/  USEL UR7, URZ, 0x1, UP0 ;  /* 0x00000001ff077887 */ /* 0x000fe40008000000 */
[----:B------:R-:W-:-:S04]  /*2370*/  USEL UR6, UR6, URZ, UP0 ;  /* 0x000000ff06067287 */ /* 0x000fc80008000000 */
[----:B------:R-:W-:Y:S01]  /*2380*/  ULEA UR5, UR6, UR4, 0x3 ;  /* 0x0000000406057291 */ /* 0x000fe2000f8e18ff */
[----:B------:R-:W-:-:S04]  /*2390*/  LOP3.LUT R2, R15, UR7, RZ, 0x3c, !PT ;  /* 0x000000070f027c12 */ /* 0x000fc8000f8e3cff */
[----:B-1----:R-:W-:-:S04]  /*23a0*/  SHF.L.U32 R3, R2, 0x1f, RZ ;  /* 0x0000001f02037819 */ /* 0x002fc800000006ff */
[----:B------:R-:W1:Y:S02]  /*23b0*/  SYNCS.PHASECHK.TRANS64.TRYWAIT P0, [UR5], R3 ;  /* 0x00000003ff0075a7 */ /* 0x000e640008001105 */
[----:B-1----:R-:W-:Y:S05]  /*23c0*/  @!P0 BRA `(.L_x_37) ;  /* 0x0000006000688947 */ /* 0x002fea0003800000 */
.L_x_115:
        /* <DEDUP_REMOVED lines=9> */
.L_x_117:
        /* <DEDUP_REMOVED lines=9> */
.L_x_119:
        /* <DEDUP_REMOVED lines=9> */
.L_x_121:
        /* <DEDUP_REMOVED lines=9> */
.L_x_123:
[----:B------:R-:W-:-:S04]  /*2610*/  UIADD3 UR6, UPT, UPT, UR6, 0x1, URZ ;  /* 0x0000000106067890 */ /* 0x000fc8000fffe0ff */
[----:B------:R-:W-:-:S04]  /*2620*/  UISETP.NE.AND UP0, UPT, UR6, 0x7, UPT ;  /* 0x000000070600788c */ /* 0x000fc8000bf05270 */
[----:B------:R-:W-:Y:S02]  /*2630*/  USEL UR5, URZ, 0x1, UP0 ;  /* 0x00000001ff057887 */ /* 0x000fe40008000000 */
[----:B------:R-:W-:-:S04]  /*2640*/  USEL UR6, UR6, URZ, UP0 ;  /* 0x000000ff06067287 */ /* 0x000fc80008000000 */
[----:B------:R-:W-:Y:S01]  /*2650*/  ULEA UR6, UR6, UR4, 0x3 ;  /* 0x0000000406067291 */ /* 0x000fe2000f8e18ff */
[----:B-1----:R-:W-:-:S04]  /*2660*/  LOP3.LUT R3, R2, UR5, RZ, 0x3c, !PT ;  /* 0x0000000502037c12 */ /* 0x002fc8000f8e3cff */
[----:B------:R-:W-:Y:S01]  /*2670*/  SHF.L.U32 R3, R3, 0x1f, RZ ;  /* 0x0000001f03037819 */ /* 0x000fe200000006ff */
[----:B----4-:R-:W-:-:S07]  /*2680*/  IMAD.U32 R0, RZ, RZ, UR6 ;  /* 0x00000006ff007e24 */ /* 0x010fce000f8e00ff */
.L_x_42:
[----:B-1----:R1:W2:Y:S02]  /*2690*/  SYNCS.PHASECHK.TRANS64.TRYWAIT P0, [R0+URZ], R3 ;  /* 0x00000003000075a7 */ /* 0x0022a400080011ff */
[----:B--2---:R-:W-:Y:S05]  /*26a0*/  @!P0 NANOSLEEP.SYNCS 0x989680 ;  /* 0x009896800000895d */ /* 0x004fea0003900000 */
[----:B------:R-:W2:Y:S02]  /*26b0*/  @!P0 SYNCS.PHASECHK.TRANS64 P0, [R0+URZ], R3 ;  /* 0x00000003000085a7 */ /* 0x000ea400080010ff */
[----:B--2---:R-:W-:Y:S05]  /*26c0*/  @P0 EXIT ;  /* 0x000000000000094d */ /* 0x004fea0003800000 */
[----:B------:R-:W-:Y:S05]  /*26d0*/  BRA `(.L_x_42) ;  /* 0xfffffffc00ec7947 */ /* 0x000fea000383ffff */
.L_x_17:
[----:B------:R-:W-:-:S04]  /*26e0*/  UISETP.NE.AND UP1, UPT, UR37, URZ, UPT ;  /* 0x000000ff2500728c */ /* 0x000fc8000bf25270 */
[----:B------:R-:W-:-:S09]  /*26f0*/  UISETP.NE.OR UP1, UPT, UR8, 0x1, UP1 ;  /* 0x000000010800788c */ /* 0x000fd20008f25670 */
[----:B------:R-:W-:Y:S05]  /*2700*/  BRA.U UP1, `(.L_x_43) ;  /* 0x0000000501487547 */ /* 0x000fea000b800000 */
[----:B------:R-:W-:Y:S01]  /*2710*/  ISETP.NE.AND P2, PT, R2, RZ, PT ;  /* 0x000000ff0200720c */ /* 0x000fe20003f45270 */
[----:B------:R-:W-:Y:S01]  /*2720*/  IMAD.MOV.U32 R12, RZ, RZ, 0x1 ;  /* 0x00000001ff0c7424 */ /* 0x000fe200078e00ff */
[----:B------:R-:W-:Y:S02]  /*2730*/  CS2R R10, SRZ ;  /* 0x00000000000a7805 */ /* 0x000fe4000001ff00 */
[----:B------:R-:W-:Y:S01]  /*2740*/  CS2R R8, SRZ ;  /* 0x0000000000087805 */ /* 0x000fe2000001ff00 */
[----:B------:R-:W-:Y:S01]  /*2750*/  UMOV UR4, 0x400 ;  /* 0x0000040000047882 */ /* 0x000fe20000000000 */
[----:B------:R-:W-:Y:S01]  /*2760*/  UMOV UR6, URZ ;  /* 0x000000ff00067c82 */ /* 0x000fe20008000000 */
[----:B------:R-:W-:-:S12]  /*2770*/  ULEA UR37, UR37, UR4, 0x18 ;  /* 0x0000000425257291 */ /* 0x000fd8000f8ec0ff */
.L_x_47:
[----:B------:R-:W-:Y:S02]  /*2780*/  LEA R0, R8, UR37, 0x3 ;  /* 0x0000002508007c11 */ /* 0x000fe4000f8e18ff */
[----:B------:R-:W-:-:S03]  /*2790*/  SHF.L.U32 R5, R9, 0x1f, RZ ;  /* 0x0000001f09057819 */ /* 0x000fc600000006ff */
[----:B------:R-:W-:Y:S01]  /*27a0*/  VIADD R4, R0, 0x110 ;  /* 0x0000011000047836 */ /* 0x000fe20000000000 */
[----:B------:R-:W1:Y:S02]  /*27b0*/  SYNCS.PHASECHK.TRANS64.TRYWAIT P0, [R0+URZ+0x100], R5 ;  /* 0x00010005000075a7 */ /* 0x000e6400080011ff */
[----:B-1----:R-:W-:Y:S05]  /*27c0*/  @!P0 BRA `(.L_x_44) ;  /* 0x0000005c00e08947 */ /* 0x002fea0003800000 */
.L_x_124:
[----:B------:R-:W-:Y:S01]  /*27d0*/  ULEA UR5, UR6, UR37, 0x3 ;  /* 0x0000002506057291 */ /* 0x000fe2000f8e18ff */
[----:B------:R-:W-:Y:S02]  /*27e0*/  PRMT R4, RZ, 0x654, R4 ;  /* 0x00000654ff047816 */ /* 0x000fe40000000004 */
[----:B-1----:R-:W-:Y:S01]  /*27f0*/  SHF.L.U32 R5, R12, 0x1f, RZ ;  /* 0x0000001f0c057819 */ /* 0x002fe200000006ff */
[----:B------:R-:W-:Y:S01]  /*2800*/  UIADD3 UR4, UPT, UPT, UR5, 0xa0, URZ ;  /* 0x000000a005047890 */ /* 0x000fe2000fffe0ff */
[----:B------:R1:W-:Y:S05]  /*2810*/  SYNCS.ARRIVE.TRANS64.RED.A1T0 RZ, [R4+URZ], RZ ;  /* 0x000000ff04ff79a7 */ /* 0x0003ea00081004ff */
[----:B------:R-:W-:Y:S01]  /*2820*/  IMAD.U32 R7, RZ, RZ, UR4 ;  /* 0x00000004ff077e24 */ /* 0x000fe2000f8e00ff */
[----:B------:R-:W2:Y:S04]  /*2830*/  SYNCS.PHASECHK.TRANS64.TRYWAIT P0, [UR5+0xb0], R5 ;  /* 0x0000b005ff0075a7 */ /* 0x000ea80008001105 */
[----:B------:R-:W-:Y:S01]  /*2840*/  PRMT R6, R2, 0x654, R7 ;  /* 0x0000065402067816 */ /* 0x000fe20000000007 */
[----:B-1----:R-:W-:Y:S01]  /*2850*/  @!P2 IMAD.MOV.U32 R4, RZ, RZ, 0x10 ;  /* 0x00000010ff04a424 */ /* 0x002fe200078e00ff */
[----:B--2---:R-:W-:Y:S06]  /*2860*/  @!P0 BRA `(.L_x_45) ;  /* 0x0000005c00cc8947 */ /* 0x004fec0003800000 */
.L_x_126:
[----:B------:R-:W-:Y:S01]  /*2870*/  ULEA UR4, UR6, UR37, 0x4 ;  /* 0x0000002506047291 */ /* 0x000fe2000f8e20ff */
[----:B------:R-:W-:Y:S01]  /*2880*/  SEL R3, R6, R3, !P2 ;  /* 0x0000000306037207 */ /* 0x000fe20005000000 */
[----:B------:R-:W-:Y:S01]  /*2890*/  UIADD3 UR5, UPT, UPT, UR5, 0xa0, URZ ;  /* 0x000000a005057890 */ /* 0x000fe2000fffe0ff */
[----:B-1----:R-:W-:Y:S01]  /*28a0*/  LEA R0, R11, UR37, 0x3 ;  /* 0x000000250b007c11 */ /* 0x002fe2000f8e18ff */
[----:B------:R-:W-:Y:S01]  /*28b0*/  UIADD3 UR4, UPT, UPT, UR4, 0x130, URZ ;  /* 0x0000013004047890 */ /* 0x000fe2000fffe0ff */
[----:B------:R-:W-:Y:S01]  /*28c0*/  SHF.L.U32 R5, R10, 0x1f, RZ ;  /* 0x0000001f0a057819 */ /* 0x000fe200000006ff */
[----:B------:R1:W-:Y:S01]  /*28d0*/  @!P2 SYNCS.ARRIVE.TRANS64.RED RZ, [R3+URZ], R4 ;  /* 0x0000000403ffa9a7 */ /* 0x0003e200080004ff */
[----:B------:R-:W-:Y:S01]  /*28e0*/  UIADD3 UR6, UPT, UPT, UR6, 0x1, URZ ;  /* 0x0000000106067890 */ /* 0x000fe2000fffe0ff */
[----:B------:R-:W-:-:S03]  /*28f0*/  VIADD R8, R8, 0x1 ;  /* 0x0000000108087836 */ /* 0x000fc60000000000 */
[----:B------:R-:W-:Y:S02]  /*2900*/  UISETP.NE.AND UP0, UPT, UR6, 0x2, UPT ;  /* 0x000000020600788c */ /* 0x000fe4000bf05270 */
[----:B------:R-:W-:Y:S06]  /*2910*/  UGETNEXTWORKID.BROADCAST [UR4], [UR5] ;  /* 0x00000000040073ca */ /* 0x000fec0008000100 */
[----:B------:R-:W-:Y:S01]  /*2920*/  USEL UR4, URZ, 0x1, UP0 ;  /* 0x00000001ff047887 */ /* 0x000fe20008000000 */
[----:B------:R-:W-:Y:S01]  /*2930*/  ISETP.NE.AND P0, PT, R8, 0x2, PT ;  /* 0x000000020800780c */ /* 0x000fe20003f05270 */
[----:B------:R-:W-:Y:S01]  /*2940*/  USEL UR6, UR6, URZ, UP0 ;  /* 0x000000ff06067287 */ /* 0x000fe20008000000 */
[----:B------:R-:W2:Y:S03]  /*2950*/  SYNCS.PHASECHK.TRANS64.TRYWAIT P1, [R0+URZ+0xa0], R5 ;  /* 0x0000a005000075a7 */ /* 0x000ea600080211ff */
[----:B------:R-:W-:Y:S01]  /*2960*/  LOP3.LUT R12, R12, UR4, RZ, 0x3c, !PT ;  /* 0x000000040c0c7c12 */ /* 0x000fe2000f8e3cff */
[----:B-12---:R-:W-:Y:S07]  /*2970*/  @!P1 BRA `(.L_x_46) ;  /* 0x0000005c00a09947 */ /* 0x006fee0003800000 */
.L_x_127:
[C---:B------:R-:W-:Y:S01]  /*2980*/  LEA R4, R11.reuse, UR37, 0x4 ;  /* 0x000000250b047c11 */ /* 0x040fe2000f8e20ff */
[----:B-1----:R-:W-:Y:S01]  /*2990*/  VIADD R0, R0, 0xb0 ;  /* 0x000000b000007836 */ /* 0x002fe20000000000 */
[----:B------:R-:W-:Y:S01]  /*29a0*/  SEL R8, R8, RZ, P0 ;  /* 0x000000ff08087207 */ /* 0x000fe20000000000 */
[----:B------:R-:W-:-:S03]  /*29b0*/  VIADD R11, R11, 0x1 ;  /* 0x000000010b0b7836 */ /* 0x000fc60000000000 */
[----:B------:R-:W1:Y:S01]  /*29c0*/  LDS.128 R4, [R4+0x130] ;  /* 0x0001300004047984 */ /* 0x000e620000000c00 */
[----:B------:R-:W-:Y:S02]  /*29d0*/  PRMT R0, RZ, 0x654, R0 ;  /* 0x00000654ff007816 */ /* 0x000fe40000000000 */
[C---:B------:R-:W-:Y:S01]  /*29e0*/  ISETP.NE.AND P1, PT, R11.reuse, 0x2, PT ;  /* 0x000000020b00780c */ /* 0x040fe20003f25270 */
[----:B------:R-:W-:Y:S01]  /*29f0*/  @!PT LDS RZ, [RZ] ;  /* 0x00000000fffff984 */ /* 0x000fe20000000800 */
[----:B------:R-:W-:Y:S01]  /*2a00*/  @!PT LDS RZ, [RZ] ;  /* 0x00000000fffff984 */ /* 0x000fe20000000800 */
[----:B------:R-:W-:Y:S01]  /*2a10*/  @!PT LDS RZ, [RZ] ;  /* 0x00000000fffff984 */ /* 0x000fe20000000800 */
[----:B------:R-:W-:Y:S01]  /*2a20*/  @!PT LDS RZ, [RZ] ;  /* 0x00000000fffff984 */ /* 0x000fe20000000800 */
[----:B------:R2:W-:Y:S06]  /*2a30*/  MEMBAR.ALL.CTA ;  /* 0x0000000000007992 */ /* 0x0005ec0000008000 */
[----:B--2---:R-:W2:Y:S01]  /*2a40*/  FENCE.VIEW.ASYNC.S ;  /* 0x00000000000073c6 */ /* 0x004ea20000000000 */
[----:B------:R-:W-:Y:S01]  /*2a50*/  SEL R11, R11, RZ, P1 ;  /* 0x000000ff0b0b7207 */ /* 0x000fe20000800000 */
[----:B--2---:R2:W-:Y:S01]  /*2a60*/  SYNCS.ARRIVE.TRANS64.RED.A1T0 RZ, [R0+URZ], RZ ;  /* 0x000000ff00ff79a7 */ /* 0x0045e200081004ff */
[----:B-1----:R-:W-:-:S02]  /*2a70*/  LOP3.LUT P3, RZ, R6, 0x1, RZ, 0xc0, !PT ;  /* 0x0000000106ff7812 */ /* 0x002fc4000786c0ff */
[----:B------:R-:W-:-:S04]  /*2a80*/  SEL R5, RZ, 0x1, P1 ;  /* 0x00000001ff057807 */ /* 0x000fc80000800000 */
[----:B------:R-:W-:Y:S02]  /*2a90*/  LOP3.LUT R10, R10, R5, RZ, 0x3c, !PT ;  /* 0x000000050a0a7212 */ /* 0x000fe400078e3cff */
[----:B--2---:R-:W-:-:S04]  /*2aa0*/  SEL R0, RZ, 0x1, P0 ;  /* 0x00000001ff007807 */ /* 0x004fc80000000000 */
[----:B------:R-:W-:Y:S01]  /*2ab0*/  LOP3.LUT R9, R9, R0, RZ, 0x3c, !PT ;  /* 0x0000000009097212 */ /* 0x000fe200078e3cff */
[----:B------:R-:W-:Y:S06]  /*2ac0*/  @P3 BRA `(.L_x_47) ;  /* 0xfffffffc002c3947 */ /* 0x000fec000383ffff */
[----:B------:R-:W-:Y:S01]  /*2ad0*/  ULEA UR5, UR6, UR37, 0x3 ;  /* 0x0000002506057291 */ /* 0x000fe2000f8e18ff */
[----:B------:R-:W-:-:S08]  /*2ae0*/  SHF.L.U32 R3, R12, 0x1f, RZ ;  /* 0x0000001f0c037819 */ /* 0x000fd000000006ff */
[----:B------:R-:W1:Y:S02]  /*2af0*/  SYNCS.PHASECHK.TRANS64 P0, [UR5+0xb0], R3 ;  /* 0x0000b003ff0075a7 */ /* 0x000e640008001005 */
[----:B-1----:R-:W-:Y:S05]  /*2b00*/  @P0 BRA `(.L_x_48) ;  /* 0x0000000000080947 */ /* 0x002fea0003800000 */
[----:B------:R-:W1:Y:S02]  /*2b10*/  SYNCS.PHASECHK.TRANS64.TRYWAIT P0, [UR5+0xb0], R3 ;  /* 0x0000b003ff0075a7 */ /* 0x000e640008001105 */
[----:B-1----:R-:W-:Y:S05]  /*2b20*/  @!P0 BRA `(.L_x_49) ;  /* 0x0000005c00488947 */ /* 0x002fea0003800000 */
.L_x_48:
[----:B------:R-:W-:-:S04]  /*2b30*/  UIADD3 UR4, UPT, UPT, UR6, 0x1, URZ ;  /* 0x0000000106047890 */ /* 0x000fc8000fffe0ff */
[----:B------:R-:W-:-:S04]  /*2b40*/  UISETP.NE.AND UP0, UPT, UR4, 0x2, UPT ;  /* 0x000000020400788c */ /* 0x000fc8000bf05270 */
[----:B------:R-:W-:Y:S02]  /*2b50*/  USEL UR7, URZ, 0x1, UP0 ;  /* 0x00000001ff077887 */ /* 0x000fe40008000000 */
[----:B------:R-:W-:-:S04]  /*2b60*/  USEL UR4, UR4, URZ, UP0 ;  /* 0x000000ff04047287 */ /* 0x000fc80008000000 */
[----:B------:R-:W-:Y:S01]  /*2b70*/  ULEA UR4, UR4, UR37, 0x3 ;  /* 0x0000002504047291 */ /* 0x000fe2000f8e18ff */
[----:B-1----:R-:W-:-:S04]  /*2b80*/  LOP3.LUT R3, R12, UR7, RZ, 0x3c, !PT ;  /* 0x000000070c037c12 */ /* 0x002fc8000f8e3cff */
[----:B------:R-:W-:-:S04]  /*2b90*/  SHF.L.U32 R0, R3, 0x1f, RZ ;  /* 0x0000001f03007819 */ /* 0x000fc800000006ff */
[----:B------:R-:W1:Y:S02]  /*2ba0*/  SYNCS.PHASECHK.TRANS64 P0, [UR4+0xb0], R0 ;  /* 0x0000b000ff0075a7 */ /* 0x000e640008001004 */
[----:B-1----:R-:W-:Y:S05]  /*2bb0*/  @P0 EXIT ;  /* 0x000000000000094d */ /* 0x002fea0003800000 */
[----:B------:R-:W-:Y:S02]  /*2bc0*/  SHF.L.U32 R3, R3, 0x1f, RZ ;  /* 0x0000001f03037819 */ /* 0x000fe400000006ff */
[----:B------:R-:W-:-:S07]  /*2bd0*/  MOV R0, UR4 ;  /* 0x0000000400007c02 */ /* 0x000fce0008000f00 */
.L_x_50:
[----:B-1----:R1:W2:Y:S02]  /*2be0*/  SYNCS.PHASECHK.TRANS64.TRYWAIT P0, [R0+URZ+0xb0], R3 ;  /* 0x0000b003000075a7 */ /* 0x0022a400080011ff */
[----:B--2---:R-:W-:Y:S05]  /*2bf0*/  @!P0 NANOSLEEP.SYNCS 0x989680 ;  /* 0x009896800000895d */ /* 0x004fea0003900000 */
[----:B------:R-:W2:Y:S02]  /*2c00*/  @!P0 SYNCS.PHASECHK.TRANS64 P0, [R0+URZ+0xb0], R3 ;  /* 0x0000b003000085a7 */ /* 0x000ea400080010ff */
[----:B--2---:R-:W-:Y:S05]  /*2c10*/  @P0 EXIT ;  /* 0x000000000000094d */ /* 0x004fea0003800000 */
[----:B------:R-:W-:Y:S05]  /*2c20*/  BRA `(.L_x_50) ;  /* 0xfffffffc00ec7947 */ /* 0x000fea000383ffff */
.L_x_43:
[----:B------:R-:W-:-:S09]  /*2c30*/  UISETP.NE.AND UP1, UPT, UR8, URZ, UPT ;  /* 0x000000ff0800728c */ /* 0x000fd2000bf25270 */
[----:B------:R-:W-:Y:S05]  /*2c40*/  BRA.U UP1, `(.L_x_51) ;  /* 0x0000000d01607547 */ /* 0x000fea000b800000 */
[----:B------:R-:W-:Y:S01]  /*2c50*/  UMOV UR4, 0x40 ;  /* 0x0000004000047882 */ /* 0x000fe20000000000 */
[----:B------:R-:W-:Y:S01]  /*2c60*/  NOP ;  /* 0x0000000000007918 */ /* 0x000fe20000000000 */
[----:B------:R-:W-:Y:S01]  /*2c70*/  ULEA UR4, UR37, UR4, 0x18 ;  /* 0x0000000425047291 */ /* 0x000fe2000f8ec0ff */
[----:B------:R-:W-:Y:S02]  /*2c80*/  UMOV UR5, 0x400 ;  /* 0x0000040000057882 */ /* 0x000fe40000000000 */
[----:B------:R-:W-:-:S06]  /*2c90*/  ULEA UR37, UR37, UR5, 0x18 ;  /* 0x0000000525257291 */ /* 0x000fcc000f8ec0ff */
[----:B------:R-:W1:Y:S02]  /*2ca0*/  LDS.U8 R0, [UR4+0x1c] ;  /* 0x00001c04ff007984 */ /* 0x000e640008000000 */
[----:B-1----:R-:W-:-:S13]  /*2cb0*/  ISETP.NE.AND P0, PT, R0, RZ, PT ;  /* 0x000000ff0000720c */ /* 0x002fda0003f05270 */
[----:B------:R-:W-:Y:S05]  /*2cc0*/  @P0 BRA `(.L_x_52) ;  /* 0x0000000000580947 */ /* 0x000fea0003800000 */
[----:B------:R-:W-:-:S13]  /*2cd0*/  ELECT P0, URZ, PT ;  /* 0x0000000000ff782f */ /* 0x000fda0003800000 */
[----:B------:R-:W-:Y:S05]  /*2ce0*/  @!P0 BRA `(.L_x_53) ;  /* 0x0000000000608947 */ /* 0x000fea0003800000 */
[----:B------:R-:W-:Y:S01]  /*2cf0*/  UMOV UR5, 0x10 ;  /* 0x0000001000057882 */ /* 0x000fe20000000000 */
[----:B------:R-:W-:Y:S01]  /*2d00*/  HFMA2 R0, -RZ, RZ, 0, 5.9604644775390625e-08 ;  /* 0x00000001ff007431 */ /* 0x000fe200000001ff */
[----:B------:R-:W-:-:S03]  /*2d10*/  MOV R2, 0xffff ;  /* 0x0000ffff00027802 */ /* 0x000fc60000000f00 */
[----:B------:R-:W-:Y:S04]  /*2d20*/  DEPBAR.LE SB1, 0x36 ;  /* 0x00009d800000791a */ /* 0x000fe80000000000 */
[----:B------:R-:W1:Y:S02]  /*2d30*/  UTCATOMSWS.FIND_AND_SET.ALIGN UP0, UR5, UR5 ;  /* 0x00000005000575e3 */ /* 0x000e640008000800 */
[----:B-1----:R-:W-:Y:S01]  /*2d40*/  MOV R3, UR5 ;  /* 0x0000000500037c02 */ /* 0x002fe20008000f00 */
[----:B------:R-:W-:Y:S06]  /*2d50*/  BRA.U UP0, `(.L_x_54) ;  /* 0x0000000100187547 */ /* 0x000fec000b800000 */
.L_x_55:
[----:B------:R-:W-:Y:S05]  /*2d60*/  NANOSLEEP 0x64 ;  /* 0x000000640000795d */ /* 0x000fea0003800000 */
[----:B------:R-:W-:-:S05]  /*2d70*/  UMOV UR5, 0x10 ;  /* 0x0000001000057882 */ /* 0x000fca0000000000 */
[----:B------:R-:W-:Y:S04]  /*2d80*/  DEPBAR.LE SB1, 0x36 ;  /* 0x00009d800000791a */ /* 0x000fe80000000000 */
[----:B------:R-:W1:Y:S02]  /*2d90*/  UTCATOMSWS.FIND_AND_SET.ALIGN UP0, UR5, UR5 ;  /* 0x00000005000575e3 */ /* 0x000e640008000800 */
[----:B-1----:R-:W-:Y:S01]  /*2da0*/  MOV R3, UR5 ;  /* 0x0000000500037c02 */ /* 0x002fe20008000f00 */
[----:B------:R-:W-:Y:S05]  /*2db0*/  BRA.U !UP0, `(.L_x_55) ;  /* 0xfffffffd08e87547 */ /* 0x000fea000b83ffff */
.L_x_54:
[-C--:B------:R-:W-:Y:S02]  /*2dc0*/  SHF.L.U32 R2, R2, R3.reuse, RZ ;  /* 0x0000000302027219 */ /* 0x080fe400000006ff */
[----:B------:R-:W-:Y:S01]  /*2dd0*/  SHF.L.U32 R0, R0, R3, RZ ;  /* 0x0000000300007219 */ /* 0x000fe200000006ff */
[----:B------:R-:W-:Y:S02]  /*2de0*/  IMAD.SHL.U32 R3, R3, 0x20, RZ ;  /* 0x0000002003037824 */ /* 0x000fe400078e00ff */
[----:B------:R1:W-:Y:S04]  /*2df0*/  ATOMS.OR RZ, [UR4+0x14], R2 ;  /* 0x00001402ffff798c */ /* 0x0003e8000b000004 */
[----:B------:R1:W-:Y:S04]  /*2e00*/  ATOMS.OR RZ, [UR4+0x18], R0 ;  /* 0x00001800ffff798c */ /* 0x0003e8000b000004 */
[----:B------:R1:W-:Y:S01]  /*2e10*/  STS [UR37+0x150], R3 ;  /* 0x00015003ff007988 */ /* 0x0003e20008000825 */
[----:B------:R-:W-:Y:S05]  /*2e20*/  BRA `(.L_x_53) ;  /* 0x0000000000107947 */ /* 0x000fea0003800000 */
.L_x_52:
[----:B------:R-:W-:Y:S02]  /*2e30*/  MOV R0, 0xffffffff ;  /* 0xffffffff00007802 */ /* 0x000fe40000000f00 */
[----:B------:R-:W-:-:S03]  /*2e40*/  MOV R2, 0x2e70 ;  /* 0x00002e7000027802 */ /* 0x000fc60000000f00 */
[----:B------:R1:W-:Y:S04]  /*2e50*/  STS [UR37+0x150], R0 ;  /* 0x00015000ff007988 */ /* 0x0003e80008000825 */
[----:B-1-3-5:R-:W-:Y:S05]  /*2e60*/  CALL.REL.NOINC `($__internal_1_$__cuda_sm10x_tcgen05_guardrail_trap_phase_invalid_during_alloc) ;  /* 0x0000006000047944 */ /* 0x02afea0003c00000 */
.L_x_53:
[----:B------:R-:W-:Y:S05]  /*2e70*/  WARPSYNC.ALL ;  /* 0x0000000000007948 */ /* 0x000fea0003800000 */
[----:B------:R-:W2:Y:S01]  /*2e80*/  S2UR UR6, SR_CgaCtaId ;  /* 0x00000000000679c3 */ /* 0x000ea20000008800 */
[----:B------:R-:W-:Y:S01]  /*2e90*/  UMOV UR4, 0x400 ;  /* 0x0000040000047882 */ /* 0x000fe20000000000 */
[----:B------:R-:W-:-:S06]  /*2ea0*/  NOP ;  /* 0x0000000000007918 */ /* 0x000fcc0000000000 */
[----:B------:R-:W-:Y:S06]  /*2eb0*/  BAR.ARV 0x6, 0xa0 ;  /* 0x0182800000007b1d */ /* 0x000fec0000002000 */
[----:B------:R-:W4:Y:S01]  /*2ec0*/  LDCU UR7, c[0x0][0x38c] ;  /* 0x00007180ff0777ac */ /* 0x000f220008000800 */
[----:B------:R-:W-:Y:S01]  /*2ed0*/  IMAD.MOV.U32 R11, RZ, RZ, 0x1 ;  /* 0x00000001ff0b7424 */ /* 0x000fe200078e00ff */
[----:B------:R-:W-:Y:S01]  /*2ee0*/  CS2R R8, SRZ ;  /* 0x0000000000087805 */ /* 0x000fe2000001ff00 */
[----:B------:R-:W-:Y:S01]  /*2ef0*/  IMAD.MOV.U32 R10, RZ, RZ, RZ ;  /* 0x000000ffff0a7224 */ /* 0x000fe200078e00ff */
[----:B------:R-:W-:Y:S01]  /*2f00*/  UMOV UR18, URZ ;  /* 0x000000ff00127c82 */ /* 0x000fe20008000000 */
[----:B------:R-:W-:Y:S01]  /*2f10*/  UMOV UR17, URZ ;  /* 0x000000ff00117c82 */ /* 0x000fe20008000000 */
[----:B------:R-:W-:Y:S01]  /*2f20*/  UMOV UR20, 0x0 ;  /* 0x0000000000147882 */ /* 0x000fe20000000000 */
[----:B------:R-:W-:Y:S01]  /*2f30*/  UMOV UR21, 0x82004a0 ;  /* 0x082004a000157882 */ /* 0x000fe20000000000 */
[----:B--2---:R-:W-:Y:S01]  /*2f40*/  ULEA UR6, UR6, UR4, 0x18 ;  /* 0x0000000406067291 */ /* 0x004fe2000f8ec0ff */
[----:B------:R-:W2:Y:S03]  /*2f50*/  LDCU UR4, c[0x0][0x38c] ;  /* 0x00007180ff0477ac */ /* 0x000ea60008000800 */
[----:B------:R-:W-:-:S02]  /*2f60*/  UIADD3 UR11, UPT, UPT, UR6, 0x8400, URZ ;  /* 0x00008400060b7890 */ /* 0x000fc4000fffe0ff */
[----:B----4-:R-:W-:-:S03]  /*2f70*/  UIADD3 UR7, UPT, UPT, UR7, 0x1f, URZ ;  /* 0x0000001f07077890 */ /* 0x010fc6000fffe0ff */
[----:B-1----:R-:W1:Y:S01]  /*2f80*/  LDS R0, [UR6+0x150] ;  /* 0x00015006ff007984 */ /* 0x002e620008000800 */
[----:B------:R-:W-:Y:S02]  /*2f90*/  UIADD3 UR12, UPT, UPT, UR6, 0xf400, URZ ;  /* 0x0000f400060c7890 */ /* 0x000fe4000fffe0ff */
[----:B------:R-:W-:Y:S02]  /*2fa0*/  USHF.R.S32.HI UR5, URZ, 0x1f, UR7 ;  /* 0x0000001fff057899 */ /* 0x000fe40008011407 */
[----:B------:R-:W-:Y:S02]  /*2fb0*/  USHF.R.U32.HI UR11, URZ, 0x4, UR11 ;  /* 0x00000004ff0b7899 */ /* 0x000fe4000801160b */
[----:B------:R-:W-:Y:S02]  /*2fc0*/  ULEA.HI UR5, UR5, UR7, URZ, 0x5 ;  /* 0x0000000705057291 */ /* 0x000fe4000f8f28ff */
[----:B------:R-:W-:Y:S02]  /*2fd0*/  USHF.R.U32.HI UR12, URZ, 0x4, UR12 ;  /* 0x00000004ff0c7899 */ /* 0x000fe4000801160c */
[----:B------:R-:W-:-:S02]  /*2fe0*/  USHF.R.S32.HI UR5, URZ, 0x5, UR5 ;  /* 0x00000005ff057899 */ /* 0x000fc40008011405 */
[----:B------:R-:W-:Y:S02]  /*2ff0*/  ULOP3.LUT UR11, UR11, 0x3fff, URZ, 0xc0, !UPT ;  /* 0x00003fff0b0b7892 */ /* 0x000fe4000f8ec0ff */
[----:B------:R-:W-:Y:S02]  /*3000*/  UISETP.LT.AND UP0, UPT, UR5, 0x1, UPT ;  /* 0x000000010500788c */ /* 0x000fe4000bf01270 */
[----:B------:R-:W-:Y:S02]  /*3010*/  ULOP3.LUT UR12, UR12, 0x3fff, URZ, 0xc0, !UPT ;  /* 0x00003fff0c0c7892 */ /* 0x000fe4000f8ec0ff */
[----:B------:R-:W-:Y:S02]  /*3020*/  USEL UR10, UR5, 0x1, !UP0 ;  /* 0x00000001050a7887 */ /* 0x000fe4000c000000 */
[----:B------:R-:W-:Y:S02]  /*3030*/  ULOP3.LUT UR11, UR11, 0x10000, URZ, 0xfc, !UPT ;  /* 0x000100000b0b7892 */ /* 0x000fe4000f8efcff */
[----:B------:R-:W-:-:S02]  /*3040*/  ULOP3.LUT UR12, UR12, 0x10000, URZ, 0xfc, !UPT ;  /* 0x000100000c0c7892 */ /* 0x000fc4000f8efcff */
[----:B------:R-:W-:Y:S02]  /*3050*/  UIADD3 UR10, UPT, UPT, -UR10, URZ, URZ ;  /* 0x000000ff0a0a7290 */ /* 0x000fe4000fffe1ff */
[----:B--2---:R-:W-:Y:S01]  /*3060*/  UISETP.GE.AND UP3, UPT, UR4, 0x1, UPT ;  /* 0x000000010400788c */ /* 0x004fe2000bf66270 */
[----:B-1----:R-:W-:-:S15]  /*3070*/  R2UR UR19, R0 ;  /* 0x00000000001372ca */ /* 0x002fde00000e0000 */
.L_x_62:
[----:B------:R-:W-:Y:S02]  /*3080*/  LEA R0, R10, UR6, 0x3 ;  /* 0x000000060a007c11 */ /* 0x000fe4000f8e18ff */
[----:B------:R-:W-:Y:S02]  /*3090*/  SHF.L.U32 R5, R9, 0x1f, RZ ;  /* 0x0000001f09057819 */ /* 0x000fe400000006ff */
[----:B------:R-:W-:Y:S01]  /*30a0*/  PLOP3.LUT P0, PT, PT, PT, UP3, 0x80, 0x8 ;  /* 0x000000000008781c */ /* 0x000fe20003f0f038 */
[----:B------:R-:W-:Y:S01]  /*30b0*/  VIADD R3, R0, 0xb0 ;  /* 0x000000b000037836 */ /* 0x000fe20000000000 */
[----:B-1----:R-:W1:Y:S02]  /*30c0*/  SYNCS.PHASECHK.TRANS64.TRYWAIT P1, [R0+URZ+0xa0], R5 ;  /* 0x0000a005000075a7 */ /* 0x002e6400080211ff */
[----:B-1--4-:R-:W-:Y:S09]  /*30d0*/  @!P1 BRA `(.L_x_56) ;  /* 0x0000005400f49947 */ /* 0x012ff20003800000 */
.L_x_129:
[----:B------:R-:W-:Y:S01]  /*30e0*/  LEA R4, R10, UR6, 0x4 ;  /* 0x000000060a047c11 */ /* 0x000fe2000f8e20ff */
[----:B------:R-:W-:Y:S01]  /*30f0*/  @UP3 ULEA UR4, UR17, UR6, 0x3 ;  /* 0x0000000611043291 */ /* 0x000fe2000f8e18ff */
[----:B------:R-:W-:Y:S01]  /*3100*/  PLOP3.LUT P2, PT, PT, PT, PT, 0x80, 0x8 ;  /* 0x000000000008781c */ /* 0x000fe20003f4f070 */
[----:B------:R-:W-:Y:S01]  /*3110*/  ULEA UR9, UR18, UR6, 0x3 ;  /* 0x0000000612097291 */ /* 0x000fe2000f8e18ff */
[----:B------:R-:W-:Y:S02]  /*3120*/  PRMT R3, RZ, 0x654, R3 ;  /* 0x00000654ff037816 */ /* 0x000fe40000000003 */
[----:B-1----:R-:W1:Y:S01]  /*3130*/  LDS.128 R4, [R4+0x130] ;  /* 0x0001300004047984 */ /* 0x002e620000000c00 */
[----:B------:R-:W-:Y:S02]  /*3140*/  @P0 SHF.L.U32 R2, R8, 0x1f, RZ ;  /* 0x0000001f08020819 */ /* 0x000fe400000006ff */
[----:B------:R-:W-:Y:S01]  /*3150*/  SHF.L.U32 R0, R11, 0x1f, RZ ;  /* 0x0000001f0b007819 */ /* 0x000fe200000006ff */
[----:B------:R-:W-:Y:S01]  /*3160*/  @!PT LDS RZ, [RZ] ;  /* 0x00000000fffff984 */ /* 0x000fe20000000800 */
[----:B------:R-:W-:Y:S01]  /*3170*/  @!PT LDS RZ, [RZ] ;  /* 0x00000000fffff984 */ /* 0x000fe20000000800 */
[----:B------:R-:W-:Y:S01]  /*3180*/  @!PT LDS RZ, [RZ] ;  /* 0x00000000fffff984 */ /* 0x000fe20000000800 */
[----:B------:R-:W-:Y:S01]  /*3190*/  @!PT LDS RZ, [RZ] ;  /* 0x00000000fffff984 */ /* 0x000fe20000000800 */
[----:B------:R2:W-:Y:S06]  /*31a0*/  MEMBAR.ALL.CTA ;  /* 0x0000000000007992 */ /* 0x0005ec0000008000 */
[----:B--2---:R-:W2:Y:S02]  /*31b0*/  FENCE.VIEW.ASYNC.S ;  /* 0x00000000000073c6 */ /* 0x004ea40000000000 */
[----:B--2---:R2:W-:Y:S01]  /*31c0*/  SYNCS.ARRIVE.TRANS64.RED.A1T0 RZ, [R3+URZ], RZ ;  /* 0x000000ff03ff79a7 */ /* 0x0045e200081004ff */
[----:B------:R2:W4:Y:S01]  /*31d0*/  @P0 SYNCS.PHASECHK.TRANS64.TRYWAIT P2, [UR4], R2 ;  /* 0x00000002ff0005a7 */ /* 0x0005220008041104 */
[----:B-1----:R-:W-:Y:S01]  /*31e0*/  LOP3.LUT P1, RZ, R6, 0x1, RZ, 0xc0, !PT ;  /* 0x0000000106ff7812 */ /* 0x002fe2000782c0ff */
[----:B------:R-:W1:Y:S02]  /*31f0*/  SYNCS.PHASECHK.TRANS64.TRYWAIT P0, [UR9+0xe0], R0 ;  /* 0x0000e000ff0075a7 */ /* 0x000e640008001109 */
[----:B-12-4-:R-:W-:Y:S10]  /*3200*/  @!P0 BRA `(.L_x_57) ;  /* 0x0000005400bc8947 */ /* 0x016ff40003800000 */
.L_x_131:
[----:B------:R-:W-:Y:S01]  /*3210*/  IADD3 R10, PT, PT, R10, 0x1, RZ ;  /* 0x000000010a0a7810 */ /* 0x000fe20007ffe0ff */
[----:B------:R-:W-:Y:S06]  /*3220*/  BRA.U !UP3, `(.L_x_58) ;  /* 0x000000010b887547 */ /* 0x000fec000b800000 */
[----:B------:R-:W-:Y:S02]  /*3230*/  ULEA UR8, UR18, UR19, 0x7 ;  /* 0x0000001312087291 */ /* 0x000fe4000f8e38ff */
[----:B------:R-:W-:Y:S01]  /*3240*/  UPLOP3.LUT UP4, UPT, UPT, UPT, UPT, 0x40, 0x4 ;  /* 0x000000000004789c */ /* 0x000fe20003f8e870 */
[----:B------:R-:W-:Y:S01]  /*3250*/  UMOV UR16, UR10 ;  /* 0x0000000a00107c82 */ /* 0x000fe20008000000 */
[----:B------:R-:W-:Y:S01]  /*3260*/  UMOV UR15, UR5 ;  /* 0x00000005000f7c82 */ /* 0x000fe20008000000 */
[----:B------:R-:W-:-:S08]  /*3270*/  UMOV UR14, UR17 ;  /* 0x00000011000e7c82 */ /* 0x000fd00008000000 */
.L_x_61:
[----:B------:R-:W-:Y:S02]  /*3280*/  UIADD3 UR16, UPT, UPT, UR16, 0x1, URZ ;  /* 0x0000000110107890 */ /* 0x000fe4000fffe0ff */
[----:B--2---:R-:W-:Y:S02]  /*3290*/  ULEA UR7, UR14, UR6, 0x3 ;  /* 0x000000060e077291 */ /* 0x004fe4000f8e18ff */
[----:B------:R-:W-:Y:S01]  /*32a0*/  UISETP.NE.AND UP0, UPT, UR16, URZ, UPT ;  /* 0x000000ff1000728c */ /* 0x000fe2000bf05270 */
[----:B----4-:R-:W-:Y:S10]  /*32b0*/  @P2 BRA `(.L_x_59) ;  /* 0x00000000000c2947 */ /* 0x010ff40003800000 */
[----:B-1----:R-:W-:Y:S04]  /*32c0*/  SHF.L.U32 R3, R8, 0x1f, RZ ;  /* 0x0000001f08037819 */ /* 0x002fe800000006ff */
[----:B------:R-:W1:Y:S02]  /*32d0*/  SYNCS.PHASECHK.TRANS64.TRYWAIT P0, [UR7], R3 ;  /* 0x00000003ff0075a7 */ /* 0x000e640008001107 */
[----:B-1----:R-:W-:Y:S05]  /*32e0*/  @!P0 BRA `(.L_x_60) ;  /* 0x00000054009c8947 */ /* 0x002fea0003800000 */
.L_x_59:
[----:B------:R-:W-:Y:S01]  /*32f0*/  UISETP.NE.AND UP1, UPT, UR15, 0x1, UPT ;  /* 0x000000010f00788c */ /* 0x000fe2000bf25270 */
[----:B------:R-:W-:Y:S01]  /*3300*/  PLOP3.LUT P2, PT, PT, PT, PT, 0x80, 0x8 ;  /* 0x000000000008781c */ /* 0x000fe20003f4f070 */
[----:B------:R-:W-:Y:S02]  /*3310*/  UIADD3 UR17, UPT, UPT, UR14, 0x1, URZ ;  /* 0x000000010e117890 */ /* 0x000fe4000fffe0ff */
[----:B------:R-:W-:Y:S02]  /*3320*/  ULEA UR22, UR14, UR12, 0x8 ;  /* 0x0000000c0e167291 */ /* 0x000fe4000f8e40ff */
[----:B------:R-:W-:Y:S01]  /*3330*/  UISETP.NE.AND UP2, UPT, UR17, 0x7, UPT ;  /* 0x000000071100788c */ /* 0x000fe2000bf45270 */
[----:B------:R-:W-:Y:S01]  /*3340*/  PLOP3.LUT P0, PT, PT, PT, UP1, 0x80, 0x8 ;  /* 0x000000000008781c */ /* 0x000fe20003f0f018 */
[----:B------:R-:W-:Y:S02]  /*3350*/  ULEA UR24, UR14, UR11, 0x8 ;  /* 0x0000000b0e187291 */ /* 0x000fe4000f8e40ff */
[----:B------:R-:W-:Y:S02]  /*3360*/  USEL UR13, URZ, 0x1, UP2 ;  /* 0x00000001ff0d7887 */ /* 0x000fe40009000000 */
[----:B------:R-:W-:Y:S02]  /*3370*/  USEL UR17, UR17, URZ, UP2 ;  /* 0x000000ff11117287 */ /* 0x000fe40009000000 */
[----:B------:R-:W-:Y:S02]  /*3380*/  UIADD3 UR7, UPT, UPT, UR7, 0x38, URZ ;  /* 0x0000003807077890 */ /* 0x000fe4000fffe0ff */
[----:B------:R-:W-:Y:S01]  /*3390*/  @UP1 ULEA UR4, UR17, UR6, 0x3 ;  /* 0x0000000611041291 */ /* 0x000fe2000f8e18ff */
[----:B------:R-:W-:Y:S01]  /*33a0*/  LOP3.LUT R8, R8, UR13, RZ, 0x3c, !PT ;  /* 0x0000000d08087c12 */ /* 0x000fe2000f8e3cff */
[----:B------:R-:W-:Y:S01]  /*33b0*/  UMOV UR23, 0xc0004010 ;  /* 0xc000401000177882 */ /* 0x000fe20000000000 */
[----:B------:R-:W-:Y:S01]  /*33c0*/  UMOV UR25, 0xc0004010 ;  /* 0xc000401000197882 */ /* 0x000fe20000000000 */
[----:B------:R-:W-:Y:S01]  /*33d0*/  UIADD3 UR15, UPT, UPT, UR15, -0x1, URZ ;  /* 0xffffffff0f0f7890 */ /* 0x000fe2000fffe0ff */
[----:B-1----:R-:W-:Y:S01]  /*33e0*/  @P0 SHF.L.U32 R0, R8, 0x1f, RZ ;  /* 0x0000001f08000819 */ /* 0x002fe200000006ff */
[----:B------:R-:W-:Y:S03]  /*33f0*/  UMOV UR14, UR17 ;  /* 0x00000011000e7c82 */ /* 0x000fe60008000000 */
[----:B------:R2:W4:Y:S01]  /*3400*/  @P0 SYNCS.PHASECHK.TRANS64.TRYWAIT P2, [UR4], R0 ;  /* 0x00000000ff0005a7 */ /* 0x0005220008041104 */
[----:B------:R2:W-:Y:S01]  /*3410*/  UTCIMMA gdesc[UR24], gdesc[UR22], tmem[UR8], tmem[UR20], idesc[UR21], UP4 ;  /* 0x00ff1416180075ea */ /* 0x0005e2000a000108 */
[----:B------:R-:W-:Y:S01]  /*3420*/  UPLOP3.LUT UP4, UPT, UPT, UPT, UPT, 0x80, 0x8 ;  /* 0x000000000008789c */ /* 0x000fe20003f8f070 */
[----:B------:R2:W-:Y:S01]  /*3430*/  UTCBAR [UR7], URZ ;  /* 0x000000ff070073e9 */ /* 0x0005e200080000ff */
[----:B------:R-:W-:Y:S09]  /*3440*/  BRA.U UP0, `(.L_x_61) ;  /* 0xfffffffd008c7547 */ /* 0x000ff2000b83ffff */
.L_x_58:
[----:B------:R-:W-:Y:S01]  /*3450*/  UIADD3 UR18, UPT, UPT, UR18, 0x1, URZ ;  /* 0x0000000112127890 */ /* 0x000fe2000fffe0ff */
[C---:B------:R-:W-:Y:S01]  /*3460*/  ISETP.NE.AND P0, PT, R10.reuse, 0x2, PT ;  /* 0x000000020a00780c */ /* 0x040fe20003f05270 */
[----:B------:R-:W-:Y:S02]  /*3470*/  UIADD3 UR9, UPT, UPT, UR9, 0xc0, URZ ;  /* 0x000000c009097890 */ /* 0x000fe4000fffe0ff */
[----:B------:R-:W-:Y:S01]  /*3480*/  UISETP.NE.AND UP0, UPT, UR18, 0x4, UPT ;  /* 0x000000041200788c */ /* 0x000fe2000bf05270 */
[----:B-12---:R-:W-:Y:S02]  /*3490*/  SEL R0, RZ, 0x1, P0 ;  /* 0x00000001ff007807 */ /* 0x006fe40000000000 */
[----:B------:R-:W-:Y:S01]  /*34a0*/  SEL R10, R10, RZ, P0 ;  /* 0x000000ff0a0a7207 */ /* 0x000fe20000000000 */
[----:B------:R-:W-:Y:S01]  /*34b0*/  USEL UR4, URZ, 0x1, UP0 ;  /* 0x00000001ff047887 */ /* 0x000fe20008000000 */
[----:B------:R-:W-:Y:S01]  /*34c0*/  LOP3.LUT R9, R9, R0, RZ, 0x3c, !PT ;  /* 0x0000000009097212 */ /* 0x000fe200078e3cff */
[----:B------:R-:W-:Y:S01]  /*34d0*/  USEL UR18, UR18, URZ, UP0 ;  /* 0x000000ff12127287 */ /* 0x000fe20008000000 */
[----:B------:R1:W-:Y:S03]  /*34e0*/  UTCBAR [UR9], URZ ;  /* 0x000000ff090073e9 */ /* 0x0003e600080000ff */
[----:B------:R-:W-:Y:S01]  /*34f0*/  LOP3.LUT R11, R11, UR4, RZ, 0x3c, !PT ;  /* 0x000000040b0b7c12 */ /* 0x000fe2000f8e3cff */
[----:B------:R-:W-:Y:S07]  /*3500*/  @P1 BRA `(.L_x_62) ;  /* 0xfffffff800dc1947 */ /* 0x000fee000383ffff */
[----:B------:R-:W2:Y:S01]  /*3510*/  S2UR UR4, SR_CgaCtaId ;  /* 0x00000000000479c3 */ /* 0x000ea20000008800 */
[----:B------:R-:W-:Y:S01]  /*3520*/  ELECT P0, URZ, PT ;  /* 0x0000000000ff782f */ /* 0x000fe20003800000 */
[----:B------:R-:W-:Y:S01]  /*3530*/  IMAD.MOV.U32 R0, RZ, RZ, 0x1 ;  /* 0x00000001ff007424 */ /* 0x000fe200078e00ff */
[----:B------:R-:W-:Y:S01]  /*3540*/  UIADD3 UR6, UPT, UPT, UR6, 0xe0, URZ ;  /* 0x000000e006067890 */ /* 0x000fe2000fffe0ff */
[----:B------:R-:W-:Y:S01]  /*3550*/  SHF.L.U32 R3, R11, 0x1f, RZ ;  /* 0x0000001f0b037819 */ /* 0x000fe200000006ff */
[----:B------:R-:W-:-:S03]  /*3560*/  UMOV UR5, 0x40 ;  /* 0x0000004000057882 */ /* 0x000fc60000000000 */
[----:B------:R-:W-:Y:S01]  /*3570*/  UVIRTCOUNT.DEALLOC.SMPOOL 0x80 ;  /* 0x000000800000784c */ /* 0x000fe20000000000 */
[----:B--2---:R-:W-:Y:S02]  /*3580*/  ULEA UR4, UR4, UR5, 0x18 ;  /* 0x0000000504047291 */ /* 0x004fe4000f8ec0ff */
[----:B------:R-:W-:-:S07]  /*3590*/  ULEA UR5, UR18, UR6, 0x3 ;  /* 0x0000000612057291 */ /* 0x000fce000f8e18ff */
[----:B------:R2:W-:Y:S02]  /*35a0*/  @P0 STS.U8 [UR4+0x1c], R0 ;  /* 0x00001c00ff000988 */ /* 0x0005e40008000004 */
[----:B------:R-:W3:Y:S02]  /*35b0*/  SYNCS.PHASECHK.TRANS64.TRYWAIT P0, [UR5], R3 ;  /* 0x00000003ff0075a7 */ /* 0x000ee40008001105 */
[----:B--23--:R-:W-:Y:S05]  /*35c0*/  @!P0 BRA `(.L_x_63) ;  /* 0x0000005000fc8947 */ /* 0x00cfea0003800000 */
.L_x_134:
[----:B------:R-:W-:-:S04]  /*35d0*/  UIADD3 UR7, UPT, UPT, UR18, 0x1, URZ ;  /* 0x0000000112077890 */ /* 0x000fc8000fffe0ff */
[----:B------:R-:W-:-:S04]  /*35e0*/  UISETP.NE.AND UP0, UPT, UR7, 0x4, UPT ;  /* 0x000000040700788c */ /* 0x000fc8000bf05270 */
[----:B------:R-:W-:Y:S02]  /*35f0*/  USEL UR8, URZ, 0x1, UP0 ;  /* 0x00000001ff087887 */ /* 0x000fe40008000000 */
[----:B------:R-:W-:-:S04]  /*3600*/  USEL UR7, UR7, URZ, UP0 ;  /* 0x000000ff07077287 */ /* 0x000fc80008000000 */
[----:B------:R-:W-:Y:S01]  /*3610*/  ULEA UR5, UR7, UR6, 0x3 ;  /* 0x0000000607057291 */ /* 0x000fe2000f8e18ff */
[----:B------:R-:W-:-:S04]  /*3620*/  LOP3.LUT R2, R11, UR8, RZ, 0x3c, !PT ;  /* 0x000000080b027c12 */ /* 0x000fc8000f8e3cff */
[----:B--2---:R-:W-:-:S04]  /*3630*/  SHF.L.U32 R3, R2, 0x1f, RZ ;  /* 0x0000001f02037819 */ /* 0x004fc800000006ff */
[----:B------:R-:W2:Y:S02]  /*3640*/  SYNCS.PHASECHK.TRANS64.TRYWAIT P0, [UR5], R3 ;  /* 0x00000003ff0075a7 */ /* 0x000ea40008001105 */
[----:B--2---:R-:W-:Y:S05]  /*3650*/  @!P0 BRA `(.L_x_64) ;  /* 0x0000005000f08947 */ /* 0x004fea0003800000 */
.L_x_136:
        /* <DEDUP_REMOVED lines=9> */
.L_x_138:
[----:B------:R-:W-:-:S04]  /*36f0*/  UIADD3 UR7, UPT, UPT, UR7, 0x1, URZ ;  /* 0x0000000107077890 */ /* 0x000fc8000fffe0ff */
[----:B------:R-:W-:-:S04]  /*3700*/  UISETP.NE.AND UP0, UPT, UR7, 0x4, UPT ;  /* 0x000000040700788c */ /* 0x000fc8000bf05270 */
[----:B------:R-:W-:Y:S02]  /*3710*/  USEL UR5, URZ, 0x1, UP0 ;  /* 0x00000001ff057887 */ /* 0x000fe40008000000 */
[----:B------:R-:W-:-:S04]  /*3720*/  USEL UR7, UR7, URZ, UP0 ;  /* 0x000000ff07077287 */ /* 0x000fc80008000000 */
[----:B------:R-:W-:Y:S01]  /*3730*/  ULEA UR7, UR7, UR6, 0x3 ;  /* 0x0000000607077291 */ /* 0x000fe2000f8e18ff */
[----:B--2---:R-:W-:-:S04]  /*3740*/  LOP3.LUT R3, R2, UR5, RZ, 0x3c, !PT ;  /* 0x0000000502037c12 */ /* 0x004fc8000f8e3cff */
[----:B------:R-:W-:-:S04]  /*3750*/  SHF.L.U32 R3, R3, 0x1f, RZ ;  /* 0x0000001f03037819 */ /* 0x000fc800000006ff */
[----:B------:R-:W2:Y:S02]  /*3760*/  SYNCS.PHASECHK.TRANS64.TRYWAIT P0, [UR7], R3 ;  /* 0x00000003ff0075a7 */ /* 0x000ea40008001107 */
[----:B--2---:R-:W-:Y:S05]  /*3770*/  @!P0 BRA `(.L_x_66) ;  /* 0x0000005000d88947 */ /* 0x004fea0003800000 */
.L_x_140:
[----:B------:R-:W-:Y:S01]  /*3780*/  NOP ;  /* 0x0000000000007918 */ /* 0x000fe20000000000 */
[----:B--2---:R-:W2:Y:S01]  /*3790*/  LDS R0, [UR4+0x14] ;  /* 0x00001404ff007984 */ /* 0x004ea20008000800 */
[----:B------:R-:W-:Y:S01]  /*37a0*/  ULOP3.LUT UR6, UR19, 0xffff, URZ, 0xc0, !UPT ;  /* 0x0000ffff13067892 */ /* 0x000fe2000f8ec0ff */
[----:B------:R-:W-:Y:S01]  /*37b0*/  UMOV UR8, 0xffff ;  /* 0x0000ffff00087882 */ /* 0x000fe20000000000 */
[----:B------:R-:W-:Y:S02]  /*37c0*/  UMOV UR5, 0x1 ;  /* 0x0000000100057882 */ /* 0x000fe40000000000 */
[----:B------:R-:W-:-:S04]  /*37d0*/  USHF.R.U32.HI UR6, URZ, 0x5, UR6 ;  /* 0x00000005ff067899 */ /* 0x000fc80008011606 */
[----:B------:R-:W-:Y:S02]  /*37e0*/  USHF.L.U32 UR8, UR8, UR6, URZ ;  /* 0x0000000608087299 */ /* 0x000fe400080006ff */
[----:B------:R-:W-:-:S04]  /*37f0*/  USHF.L.U32 UR5, UR5, UR6, URZ ;  /* 0x0000000605057299 */ /* 0x000fc800080006ff */
[----:B--2---:R-:W-:-:S04]  /*3800*/  LOP3.LUT R0, R0, UR8, RZ, 0xc0, !PT ;  /* 0x0000000800007c12 */ /* 0x004fc8000f8ec0ff */
[----:B------:R-:W-:-:S13]  /*3810*/  ISETP.NE.AND P0, PT, R0, UR8, PT ;  /* 0x0000000800007c0c */ /* 0x000fda000bf05270 */
[----:B------:R-:W-:Y:S05]  /*3820*/  @P0 BRA `(.L_x_67) ;  /* 0x0000000000580947 */ /* 0x000fea0003800000 */
[----:B------:R-:W2:Y:S02]  /*3830*/  LDS R0, [UR4+0x18] ;  /* 0x00001804ff007984 */ /* 0x000ea40008000800 */
[----:B--2---:R-:W-:-:S04]  /*3840*/  LOP3.LUT R0, R0, UR5, RZ, 0xc0, !PT ;  /* 0x0000000500007c12 */ /* 0x004fc8000f8ec0ff */
[----:B------:R-:W-:-:S13]  /*3850*/  ISETP.NE.AND P0, PT, R0, UR5, PT ;  /* 0x0000000500007c0c */ /* 0x000fda000bf05270 */
[----:B------:R-:W-:Y:S05]  /*3860*/  @P0 BRA `(.L_x_68) ;  /* 0x00000000003c0947 */ /* 0x000fea0003800000 */
[----:B------:R-:W2:Y:S01]  /*3870*/  S2R R2, SR_LANEID ;  /* 0x0000000000027919 */ /* 0x000ea20000000000 */
[----:B------:R-:W-:Y:S01]  /*3880*/  ULOP3.LUT UR8, URZ, UR8, URZ, 0x33, !UPT ;  /* 0x00000008ff087292 */ /* 0x000fe2000f8e33ff */
[----:B------:R-:W-:Y:S01]  /*3890*/  LOP3.LUT R4, RZ, UR5, RZ, 0x33, !PT ;  /* 0x00000005ff047c12 */ /* 0x000fe2000f8e33ff */
[----:B------:R-:W-:Y:S02]  /*38a0*/  VOTEU.ANY UR7, UPT, PT ;  /* 0x0000000000077886 */ /* 0x000fe400038e0100 */
[----:B------:R-:W-:Y:S01]  /*38b0*/  UFLO.U32 UR7, UR7 ;  /* 0x00000007000772bd */ /* 0x000fe200080e0000 */
[----:B------:R-:W3:Y:S01]  /*38c0*/  REDUX UR5, R4 ;  /* 0x00000000040573c4 */ /* 0x000ee20000000000 */
[----:B------:R-:W-:-:S06]  /*38d0*/  IMAD.U32 R0, RZ, RZ, UR8 ;  /* 0x00000008ff007e24 */ /* 0x000fcc000f8e00ff */
[----:B------:R1:W-:Y:S01]  /*38e0*/  UTCATOMSWS.AND URZ, UR8 ;  /* 0x0000000800ff79e3 */ /* 0x0003e20008000000 */
[----:B------:R-:W4:Y:S01]  /*38f0*/  REDUX UR6, R0 ;  /* 0x00000000000673c4 */ /* 0x000f220000000000 */
[----:B--2---:R-:W-:Y:S01]  /*3900*/  ISETP.EQ.U32.AND P0, PT, R2, UR7, PT ;  /* 0x0000000702007c0c */ /* 0x004fe2000bf02070 */
[----:B---3--:R-:W-:Y:S01]  /*3910*/  IMAD.U32 R2, RZ, RZ, UR5 ;  /* 0x00000005ff027e24 */ /* 0x008fe2000f8e00ff */
[----:B----4-:R-:W-:-:S11]  /*3920*/  MOV R3, UR6 ;  /* 0x0000000600037c02 */ /* 0x010fd60008000f00 */
[----:B------:R1:W-:Y:S04]  /*3930*/  @P0 ATOMS.AND RZ, [UR4+0x14], R3 ;  /* 0x00001403ffff098c */ /* 0x0003e8000a800004 */
[----:B------:R1:W-:Y:S01]  /*3940*/  @P0 ATOMS.AND RZ, [UR4+0x18], R2 ;  /* 0x00001802ffff098c */ /* 0x0003e2000a800004 */
[----:B------:R-:W-:Y:S05]  /*3950*/  BRA `(.L_x_69) ;  /* 0x0000000000147947 */ /* 0x000fea0003800000 */
.L_x_68:
[----:B------:R-:W-:Y:S02]  /*3960*/  MOV R2, 0x3980 ;  /* 0x0000398000027802 */ /* 0x000fe40000000f00 */
[----:B-1--45:R-:W-:Y:S05]  /*3970*/  CALL.REL.NOINC `($__internal_0_$__cuda_sm10x_tcgen05_guardrail_trap_col_being_dealloced_not_returned_by_alloc) ;  /* 0x0000005400347944 */ /* 0x032fea0003c00000 */
[----:B------:R-:W-:Y:S05]  /*3980*/  BRA `(.L_x_69) ;  /* 0x0000000000087947 */ /* 0x000fea0003800000 */
.L_x_67:
[----:B------:R-:W-:Y:S02]  /*3990*/  MOV R2, 0x39b0 ;  /* 0x000039b000027802 */ /* 0x000fe40000000f00 */
[----:B-1--45:R-:W-:Y:S05]  /*39a0*/  CALL.REL.NOINC `($__internal_2_$__cuda_sm10x_tcgen05_guardrail_trap_unallocated_columns_being_dealloced) ;  /* 0x0000005400407944 */ /* 0x032fea0003c00000 */
.L_x_69:
[----:B------:R-:W-:Y:S01]  /*39b0*/  NOP ;  /* 0x0000000000007918 */ /* 0x000fe20000000000 */
[----:B-1----:R-:W-:Y:S05]  /*39c0*/  EXIT ;  /* 0x000000000000794d */ /* 0x002fea0003800000 */
.L_x_51:
[----:B------:R-:W-:-:S09]  /*39d0*/  UISETP.NE.OR UP2, UPT, UR8, 0x3, !UP2 ;  /* 0x000000030800788c */ /* 0x000fd2000d745670 */
[----:B------:R-:W-:Y:S05]  /*39e0*/  BRA.U UP2, `(.L_x_70) ;  /* 0x0000000d02407547 */ /* 0x000fea000b800000 */
[----:B------:R-:W1:Y:S01]  /*39f0*/  LDC R0, c[0x0][0xb30] ;  /* 0x0002cc00ff007b82 */ /* 0x000e620000000800 */
[----:B------:R-:W2:Y:S01]  /*3a00*/  LDCU.64 UR8, c[0x0][0x888] ;  /* 0x00011100ff0877ac */ /* 0x000ea20008000a00 */
[----:B------:R-:W-:Y:S02]  /*3a10*/  HFMA2 R29, -RZ, RZ, 0, 0 ;  /* 0x00000000ff1d7431 */ /* 0x000fe400000001ff */
[----:B------:R-:W-:Y:S01]  /*3a20*/  IMAD.MOV.U32 R31, RZ, RZ, 0x1 ;  /* 0x00000001ff1f7424 */ /* 0x000fe200078e00ff */
[----:B------:R-:W-:Y:S01]  /*3a30*/  MOV R23, 0x2000 ;  /* 0x0000200000177802 */ /* 0x000fe20000000f00 */
[----:B------:R-:W4:Y:S01]  /*3a40*/  LDCU.64 UR4, c[0x0][0x890] ;  /* 0x00011200ff0477ac */ /* 0x000f220008000a00 */
[----:B------:R-:W-:Y:S01]  /*3a50*/  IMAD.MOV.U32 R30, RZ, RZ, RZ ;  /* 0x000000ffff1e7224 */ /* 0x000fe200078e00ff */
[----:B------:R-:W3:Y:S01]  /*3a60*/  LDC R19, c[0x0][0x370] ;  /* 0x0000dc00ff137b82 */ /* 0x000ee20000000800 */
[----:B------:R-:W-:Y:S01]  /*3a70*/  UMOV UR7, 0x400 ;  /* 0x0000040000077882 */ /* 0x000fe20000000000 */
[----:B------:R-:W-:-:S02]  /*3a80*/  UPLOP3.LUT UP1, UPT, UPT, UPT, UPT, 0x40, 0x4 ;  /* 0x000000000004789c */ /* 0x000fc40003f2e870 */
[----:B------:R-:W-:-:S04]  /*3a90*/  ULEA UR7, UR37, UR7, 0x18 ;  /* 0x0000000725077291 */ /* 0x000fc8000f8ec0ff */
[----:B------:R-:W3:Y:S01]  /*3aa0*/  LDC R2, c[0x0][0xb0c] ;  /* 0x0002c300ff027b82 */ /* 0x000ee20000000800 */
[----:B------:R-:W-:Y:S02]  /*3ab0*/  UIADD3 UR13, UPT, UPT, UR7, 0x78, URZ ;  /* 0x00000078070d7890 */ /* 0x000fe4000fffe0ff */
[----:B--2---:R-:W-:Y:S02]  /*3ac0*/  UISETP.NE.U32.AND UP2, UPT, UR8, URZ, UPT ;  /* 0x000000ff0800728c */ /* 0x004fe4000bf45070 */
[----:B------:R-:W-:Y:S02]  /*3ad0*/  UIADD3 UR17, UPT, UPT, UR7, 0x70, URZ ;  /* 0x0000007007117890 */ /* 0x000fe4000fffe0ff */
[----:B----4-:R-:W-:Y:S01]  /*3ae0*/  UISETP.NE.U32.AND UP3, UPT, UR4, URZ, UPT ;  /* 0x000000ff0400728c */ /* 0x010fe2000bf65070 */
[----:B------:R-:W2:Y:S01]  /*3af0*/  LDC R18, c[0x0][0xb20] ;  /* 0x0002c800ff127b82 */ /* 0x000ea20000000800 */
[----:B-1----:R-:W-:Y:S01]  /*3b00*/  ISETP.NE.AND P1, PT, R0, 0x1, PT ;  /* 0x000000010000780c */ /* 0x002fe20003f25270 */
[----:B------:R-:W-:-:S02]  /*3b10*/  UISETP.NE.AND.EX UP2, UPT, UR9, URZ, UPT, UP2 ;  /* 0x000000ff0900728c */ /* 0x000fc4000bf45320 */
[----:B------:R-:W-:Y:S02]  /*3b20*/  UPRMT UR13, UR37, 0x654, UR13 ;  /* 0x00000654250d7896 */ /* 0x000fe4000800000d */
[----:B------:R-:W-:Y:S02]  /*3b30*/  UISETP.NE.AND.EX UP3, UPT, UR5, URZ, UPT, UP3 ;  /* 0x000000ff0500728c */ /* 0x000fe4000bf65330 */
[----:B------:R-:W1:Y:S08]  /*3b40*/  LDC.64 R32, c[0x0][0x348] ;  /* 0x0000d200ff207b82 */ /* 0x000e700000000a00 */
[----:B------:R-:W4:Y:S08]  /*3b50*/  LDC.64 R16, c[0x0][0xb10] ;  /* 0x0002c400ff107b82 */ /* 0x000f300000000a00 */
[----:B------:R-:W1:Y:S08]  /*3b60*/  LDC.64 R6, c[0x0][0xb18] ;  /* 0x0002c600ff067b82 */ /* 0x000e700000000a00 */
[----:B------:R-:W1:Y:S08]  /*3b70*/  LDC.64 R4, c[0x0][0xb28] ;  /* 0x0002ca00ff047b82 */ /* 0x000e700000000a00 */
[----:B--23--:R-:W1:Y:S02]  /*3b80*/  LDC R22, c[0x0][0x374] ;  /* 0x0000dd00ff167b82 */ /* 0x00ce640000000800 */
.L_x_79:
[C---:B------:R-:W-:Y:S02]  /*3b90*/  LEA R0, R30.reuse, UR7, 0x3 ;  /* 0x000000071e007c11 */ /* 0x040fe4000f8e18ff */
[----:B------:R-:W-:Y:S02]  /*3ba0*/  SHF.L.U32 R3, R29, 0x1f, RZ ;  /* 0x0000001f1d037819 */ /* 0x000fe400000006ff */
[----:B------:R-:W-:Y:S02]  /*3bb0*/  LEA R24, R30, UR7, 0x4 ;  /* 0x000000071e187c11 */ /* 0x000fe4000f8e20ff */
[----:B--2---:R-:W2:Y:S02]  /*3bc0*/  SYNCS.PHASECHK.TRANS64.TRYWAIT P0, [R0+URZ+0xa0], R3 ;  /* 0x0000a003000075a7 */ /* 0x004ea400080011ff */
[----:B--2---:R-:W-:Y:S05]  /*3bd0*/  @!P0 BRA `(.L_x_71) ;  /* 0x0000004c00d88947 */ /* 0x004fea0003800000 */
.L_x_141:
[----:B------:R-:W-:Y:S01]  /*3be0*/  ISETP.GE.AND P0, PT, R72, 0x1, PT ;  /* 0x000000014800780c */ /* 0x000fe20003f06270 */
[----:B------:R-:W3:Y:S01]  /*3bf0*/  LDS.128 R24, [R24+0x130] ;  /* 0x0001300018187984 */ /* 0x000ee20000000c00 */
[----:B--2---:R-:W-:Y:S01]  /*3c00*/  VIADD R0, R0, 0xb0 ;  /* 0x000000b000007836 */ /* 0x004fe20000000000 */
[----:B------:R-:W-:Y:S01]  /*3c10*/  @!PT LDS RZ, [RZ] ;  /* 0x00000000fffff984 */ /* 0x000fe20000000800 */
[----:B------:R-:W-:Y:S01]  /*3c20*/  @!PT LDS RZ, [RZ] ;  /* 0x00000000fffff984 */ /* 0x000fe20000000800 */
[----:B------:R-:W-:Y:S01]  /*3c30*/  @!PT LDS RZ, [RZ] ;  /* 0x00000000fffff984 */ /* 0x000fe20000000800 */
[----:B------:R-:W-:Y:S01]  /*3c40*/  @!PT LDS RZ, [RZ] ;  /* 0x00000000fffff984 */ /* 0x000fe20000000800 */
[----:B------:R2:W-:Y:S06]  /*3c50*/  MEMBAR.ALL.CTA ;  /* 0x0000000000007992 */ /* 0x0005ec0000008000 */
[----:B--2---:R-:W2:Y:S01]  /*3c60*/  FENCE.VIEW.ASYNC.S ;  /* 0x00000000000073c6 */ /* 0x004ea20000000000 */
[----:B------:R-:W-:Y:S04]  /*3c70*/  PRMT R0, RZ, 0x654, R0 ;  /* 0x00000654ff007816 */ /* 0x000fe80000000000 */
[----:B--2---:R2:W-:Y:S01]  /*3c80*/  SYNCS.ARRIVE.TRANS64.RED.A1T0 RZ, [R0+URZ], RZ ;  /* 0x000000ff00ff79a7 */ /* 0x0045e200081004ff */
[----:B---3--:R-:W-:Y:S11]  /*3c90*/  LOP3.LUT P3, RZ, R26, 0x1, RZ, 0xc0, !PT ;  /* 0x000000011aff7812 */ /* 0x008ff6000786c0ff */
[----:B------:R-:W-:Y:S02]  /*3ca0*/  @!UPT UIADD3 URZ, UPT, UPT, URZ, URZ, URZ ;  /* 0x000000fffffff290 */ /* 0x000fe4000fffe0ff */
[----:B------:R-:W-:Y:S02]  /*3cb0*/  @P3 MOV R13, R24 ;  /* 0x00000018000d3202 */ /* 0x000fe40000000f00 */
[----:B------:R-:W-:Y:S01]  /*3cc0*/  @P3 LOP3.LUT R8, R25, 0xffff, RZ, 0xc0, !PT ;  /* 0x0000ffff19083812 */ /* 0x000fe200078ec0ff */
[----:B--2---:R-:W-:Y:S06]  /*3cd0*/  @!P0 BRA `(.L_x_72) ;  /* 0x0000000000a48947 */ /* 0x004fec0003800000 */
[----:B-1----:R-:W-:Y:S01]  /*3ce0*/  IMAD.HI.U32 R35, R22, R7, RZ ;  /* 0x0000000716237227 */ /* 0x002fe200078e00ff */
[----:B------:R-:W-:Y:S02]  /*3cf0*/  ISETP.NE.AND P0, PT, R6, 0x1, PT ;  /* 0x000000010600780c */ /* 0x000fe40003f05270 */
[----:B------:R-:W-:Y:S01]  /*3d00*/  ISETP.NE.AND P2, PT, R72, 0x1, PT ;  /* 0x000000014800780c */ /* 0x000fe20003f45270 */
[----:B----4-:R-:W-:Y:S01]  /*3d10*/  IMAD.HI.U32 R34, R19, R16, RZ ;  /* 0x0000001013227227 */ /* 0x010fe200078e00ff */
[----:B------:R-:W-:Y:S02]  /*3d20*/  SHF.R.U32.HI R35, RZ, R18, R35 ;  /* 0x00000012ff237219 */ /* 0x000fe40000011623 */
[----:B------:R-:W-:Y:S01]  /*3d30*/  ISETP.NE.AND P4, PT, R2, 0x1, PT ;  /* 0x000000010200780c */ /* 0x000fe20003f85270 */
[----:B------:R-:W-:Y:S01]  /*3d40*/  IMAD.HI.U32 R36, R13, R16, RZ ;  /* 0x000000100d247227 */ /* 0x000fe200078e00ff */
[----:B------:R-:W-:Y:S02]  /*3d50*/  SHF.R.U32.HI R34, RZ, R17, R34 ;  /* 0x00000011ff227219 */ /* 0x000fe40000011622 */
[----:B------:R-:W-:Y:S01]  /*3d60*/  SEL R3, R22, R35, !P0 ;  /* 0x0000002316037207 */ /* 0x000fe20004000000 */
[C---:B------:R-:W-:Y:S01]  /*3d70*/  IMAD.HI.U32 R35, R8.reuse, R7, RZ ;  /* 0x0000000708237227 */ /* 0x040fe200078e00ff */
[----:B------:R-:W-:Y:S02]  /*3d80*/  SEL R11, R19, R34, !P4 ;  /* 0x00000022130b7207 */ /* 0x000fe40006000000 */
[----:B------:R-:W-:Y:S01]  /*3d90*/  SHF.R.U32.HI R36, RZ, R17, R36 ;  /* 0x00000011ff247219 */ /* 0x000fe20000011624 */
[----:B------:R-:W-:Y:S01]  /*3da0*/  IMAD.HI.U32 R38, R3, R4, RZ ;  /* 0x0000000403267227 */ /* 0x000fe200078e00ff */
[----:B------:R-:W-:Y:S03]  /*3db0*/  SHF.R.U32.HI R35, RZ, R18, R35 ;  /* 0x00000012ff237219 */ /* 0x000fe60000011623 */
[----:B------:R-:W-:Y:S01]  /*3dc0*/  IMAD.HI.U32 R34, R11, R4, RZ ;  /* 0x000000040b227227 */ /* 0x000fe200078e00ff */
[----:B------:R-:W-:Y:S02]  /*3dd0*/  @P2 SHF.R.U32.HI R3, RZ, R5, R38 ;  /* 0x00000005ff032219 */ /* 0x000fe40000011626 */
[----:B------:R-:W-:Y:S02]  /*3de0*/  SEL R9, R8, R35, !P0 ;  /* 0x0000002308097207 */ /* 0x000fe40004000000 */
[----:B------:R-:W-:Y:S01]  /*3df0*/  @P2 SHF.R.U32.HI R11, RZ, R5, R34 ;  /* 0x00000005ff0b2219 */ /* 0x000fe20000011622 */
[C---:B------:R-:W-:Y:S01]  /*3e00*/  IMAD R10, R72.reuse, R3, RZ ;  /* 0x00000003480a7224 */ /* 0x040fe200078e02ff */
[----:B------:R-:W-:Y:S01]  /*3e10*/  SEL R3, R13, R36, !P4 ;  /* 0x000000240d037207 */ /* 0x000fe20006000000 */
[C---:B------:R-:W-:Y:S03]  /*3e20*/  IMAD.HI.U32 R14, R9.reuse, R4, RZ ;  /* 0x00000004090e7227 */ /* 0x040fe600078e00ff */
[----:B------:R-:W-:Y:S01]  /*3e30*/  ISETP.GE.AND P0, PT, R9, R10, PT ;  /* 0x0000000a0900720c */ /* 0x000fe20003f06270 */
[C---:B------:R-:W-:Y:S01]  /*3e40*/  IMAD R12, R72.reuse, R11, RZ ;  /* 0x0000000b480c7224 */ /* 0x040fe200078e02ff */
[-C--:B------:R-:W-:Y:S04]  /*3e50*/  SHF.R.U32.HI R14, RZ, R5.reuse, R14 ;  /* 0x00000005ff0e7219 */ /* 0x080fe8000001160e */
[----:B------:R-:W-:Y:S02]  /*3e60*/  ISETP.GE.OR P0, PT, R3, R12, P0 ;  /* 0x0000000c0300720c */ /* 0x000fe40000706670 */
[----:B------:R-:W-:Y:S05]  /*3e70*/  SEL R15, R9, R14, !P2 ;  /* 0x0000000e090f7207 */ /* 0x000fea0005000000 */
[----:B------:R-:W-:Y:S04]  /*3e80*/  IMAD.MOV R14, RZ, RZ, -R15 ;  /* 0x000000ffff0e7224 */ /* 0x000fe800078e0a0f */
[----:B------:R-:W-:Y:S02]  /*3e90*/  IMAD R14, R72, R14, R9 ;  /* 0x0000000e480e7224 */ /* 0x000fe400078e0209 */
[C---:B------:R-:W-:Y:S05]  /*3ea0*/  @!P0 IMAD.HI.U32 R10, R3.reuse, R4, RZ ;  /* 0x00000004030a8227 */ /* 0x040fea00078e00ff */
[----:B------:R-:W-:Y:S04]  /*3eb0*/  @!P0 SHF.R.U32.HI R10, RZ, R5, R10 ;  /* 0x00000005ff0a8219 */ /* 0x000fe8000001160a */
[----:B------:R-:W-:Y:S01]  /*3ec0*/  @!P0 SEL R0, R3, R10, !P2 ;  /* 0x0000000a03008207 */ /* 0x000fe20005000000 */
[----:B------:R-:W-:Y:S03]  /*3ed0*/  IMAD.MOV R10, RZ, RZ, -R3 ;  /* 0x000000ffff0a7224 */ /* 0x000fe600078e0a03 */
[----:B------:R-:W-:Y:S01]  /*3ee0*/  @!P0 IADD3 R15, PT, PT, R15, -R0, RZ ;  /* 0x800000000f0f8210 */ /* 0x000fe20007ffe0ff */
[----:B------:R-:W-:Y:S01]  /*3ef0*/  @!P0 IMAD R0, R11, R14, R0 ;  /* 0x0000000e0b008224 */ /* 0x000fe200078e0200 */
[----:B------:R-:W-:Y:S01]  /*3f00*/  IADD3 R11, PT, PT, -R9, RZ, RZ ;  /* 0x000000ff090b7210 */ /* 0x000fe20007ffe1ff */
[----:B------:R-:W-:Y:S02]  /*3f10*/  IMAD R13, R2, R10, R13 ;  /* 0x0000000a020d7224 */ /* 0x000fe400078e020d */
[----:B------:R-:W-:Y:S02]  /*3f20*/  @!P0 IMAD R9, R15, R72, R3 ;  /* 0x000000480f098224 */ /* 0x000fe400078e0203 */
[----:B------:R-:W-:Y:S02]  /*3f30*/  @!P0 IMAD.MOV.U32 R3, RZ, RZ, R0 ;  /* 0x000000ffff038224 */ /* 0x000fe400078e0000 */
[----:B------:R-:W-:Y:S02]  /*3f40*/  IMAD R8, R6, R11, R8 ;  /* 0x0000000b06087224 */ /* 0x000fe400078e0208 */
[----:B------:R-:W-:Y:S02]  /*3f50*/  IMAD R13, R3, R2, R13 ;  /* 0x00000002030d7224 */ /* 0x000fe400078e020d */
[----:B------:R-:W-:Y:S02]  /*3f60*/  IMAD R8, R9, R6, R8 ;  /* 0x0000000609087224 */ /* 0x000fe400078e0208 */
.L_x_72:
[----:B------:R-:W-:Y:S05]  /*3f70*/  BRA.U UP1, `(.L_x_73) ;  /* 0x0000000101107547 */ /* 0x000fea000b800000 */
[----:B------:R-:W-:Y:S04]  /*3f80*/  MOV R0, UR6 ;  /* 0x0000000600007c02 */ /* 0x000fe80008000f00 */
[----:B------:R-:W-:Y:S04]  /*3f90*/  SHF.L.U32 R3, R0, 0x1f, RZ ;  /* 0x0000001f00037819 */ /* 0x000fe800000006ff */
[----:B------:R-:W2:Y:S02]  /*3fa0*/  SYNCS.PHASECHK.TRANS64.TRYWAIT P0, [UR7+0x98], R3 ;  /* 0x00009803ff0075a7 */ /* 0x000ea40008001107 */
[----:B--2---:R-:W-:Y:S05]  /*3fb0*/  @!P0 BRA `(.L_x_74) ;  /* 0x0000004800f48947 */ /* 0x004fea0003800000 */
.L_x_73:
[----:B------:R-:W-:Y:S02]  /*3fc0*/  R2UR UR19, R21 ;  /* 0x00000000151372ca */ /* 0x000fe400000e0000 */
[----:B------:R-:W-:Y:S02]  /*3fd0*/  R2UR UR18, R20 ;  /* 0x00000000141272ca */ /* 0x000fe400000e0000 */
[----:B------:R-:W-:Y:S02]  /*3fe0*/  ISETP.NE.U32.AND P2, PT, RZ, UR4, PT ;  /* 0x00000004ff007c0c */ /* 0x000fe4000bf45070 */
[----:B------:R-:W-:Y:S02]  /*3ff0*/  SHF.L.U32 R12, R31, 0x1f, RZ ;  /* 0x0000001f1f0c7819 */ /* 0x000fe400000006ff */
[----:B------:R-:W-:Y:S05]  /*4000*/  ISETP.NE.AND.EX P2, PT, RZ, UR5, PT, P2 ;  /* 0x00000005ff007c0c */ /* 0x000fea000bf45320 */
[----:B------:R-:W-:Y:S02]  /*4010*/  USHF.L.U32 UR19, UR19, 0x7, URZ ;  /* 0x0000000713137899 */ /* 0x000fe400080006ff */
[----:B------:R-:W-:Y:S01]  /*4020*/  USHF.L.U32 UR18, UR18, 0x7, URZ ;  /* 0x0000000712127899 */ /* 0x000fe200080006ff */
[----:B------:R-:W-:Y:S11]  /*4030*/  BRA.U !UP3, `(.L_x_75) ;  /* 0x000000010b347547 */ /* 0x000ff6000b800000 */
[----:B------:R-:W-:Y:S01]  /*4040*/  UPLOP3.LUT UP0, UPT, UPT, UPT, UP2, 0x80, 0x8 ;  /* 0x000000000008789c */ /* 0x000fe20003f0f020 */
[----:B--2---:R-:W-:Y:S02]  /*4050*/  HFMA2 R0, -RZ, RZ, 0, 5.9604644775390625e-08 ;  /* 0x00000001ff007431 */ /* 0x004fe400000001ff */
[----:B------:R-:W-:Y:S03]  /*4060*/  IMAD.MOV.U32 R151, RZ, RZ, 0x1 ;  /* 0x00000001ff977424 */ /* 0x000fe600078e00ff */
[----:B------:R-:W-:Y:S05]  /*4070*/  PLOP3.LUT P0, PT, PT, PT, UP0, 0x80, 0x8 ;  /* 0x000000000008781c */ /* 0x000fea0003f0f008 */
[----:B------:R-:W2:Y:S01]  /*4080*/  @UP0 LDCU.64 UR10, c[0x0][0x888] ;  /* 0x00011100ff0a07ac */ /* 0x000ea20008000a00 */
[----:B------:R-:W-:Y:S07]  /*4090*/  @UP0 UIMAD UR8, UR36, UR4, URZ ;  /* 0x00000004240802a4 */ /* 0x000fee000f8e02ff */
[----:B------:R-:W-:Y:S01]  /*40a0*/  @!P0 PRMT R151, R0, 0x7610, R151 ;  /* 0x0000761000978816 */ /* 0x000fe20000000097 */
[----:B--2---:R-:W-:Y:S03]  /*40b0*/  @UP0 UIMAD.WIDE UR10, UR8, 0x4, UR10 ;  /* 0x00000004080a08a5 */ /* 0x004fe6000f8e020a */
[----:B------:R-:W2:Y:S03]  /*40c0*/  @!UP0 LDCU UR8, c[0x0][0x880] ;  /* 0x00011000ff0887ac */ /* 0x000ea60008000800 */
[----:B------:R-:W-:Y:S01]  /*40d0*/  IMAD.U32 R10, RZ, RZ, UR10 ;  /* 0x0000000aff0a7e24 */ /* 0x000fe2000f8e00ff */
[----:B------:R-:W-:Y:S05]  /*40e0*/  MOV R11, UR11 ;  /* 0x0000000b000b7c02 */ /* 0x000fea0008000f00 */
[----:B-----5:R3:W5:Y:S02]  /*40f0*/  @P0 LDG.E R82, desc[UR46][R10.64] ;  /* 0x0000002e0a520981 */ /* 0x020764000c1e1900 */
[----:B--23--:R-:W-:Y:S07]  /*4100*/  @!P0 IMAD.U32 R82, RZ, RZ, UR8 ;  /* 0x00000008ff528e24 */ /* 0x00cfee000f8e00ff */
.L_x_75:
[----:B-----5:R-:W-:Y:S01]  /*4110*/  @!P2 ISETP.EQ.AND P0, PT, R82, RZ, PT ;  /* 0x000000ff5200a20c */ /* 0x020fe20003f02270 */
[----:B------:R-:W-:Y:S01]  /*4120*/  @!UPT UIADD3 URZ, UPT, UPT, URZ, URZ, URZ ;  /* 0x000000fffffff290 */ /* 0x000fe2000fffe0ff */
[----:B------:R-:W-:Y:S11]  /*4130*/  @!P2 BRA `(.L_x_76) ;  /* 0x000000000014a947 */ /* 0x000ff60003800000 */
[----:B------:R-:W-:Y:S02]  /*4140*/  LOP3.LUT P2, RZ, R151, 0xff, RZ, 0xc0, !PT ;  /* 0x000000ff97ff7812 */ /* 0x000fe4000784c0ff */
[----:B------:R-:W-:Y:S04]  /*4150*/  PLOP3.LUT P0, PT, PT, PT, UP0, 0x80, 0x8 ;  /* 0x000000000008781c */ /* 0x000fe80003f0f008 */
[----:B------:R-:W-:Y:S07]  /*4160*/  PLOP3.LUT P0, PT, P0, PT, PT, 0x8, 0x80 ;  /* 0x000000000080781c */ /* 0x000fee000070e170 */
[----:B------:R-:W-:Y:S11]  /*4170*/  @P2 ISETP.EQ.AND P0, PT, R82, RZ, PT ;  /* 0x000000ff5200220c */ /* 0x000ff60003f02270 */
[----:B------:R-:W-:Y:S02]  /*4180*/  @!UPT UIADD3 URZ, UPT, UPT, URZ, URZ, URZ ;  /* 0x000000fffffff290 */ /* 0x000fe4000fffe0ff */
.L_x_76:
[----:B------:R-:W3:Y:S01]  /*4190*/  SYNCS.PHASECHK.TRANS64.TRYWAIT P2, [UR7+0x80], R12 ;  /* 0x0000800cff0075a7 */ /* 0x000ee20008041107 */
[----:B------:R-:W-:Y:S04]  /*41a0*/  ELECT P4, URZ, PT ;  /* 0x0000000000ff782f */ /* 0x000fe80003880000 */
[----:B------:R-:W-:Y:S11]  /*41b0*/  PLOP3.LUT P4, PT, P0, P4, PT, 0xf2, 0x2f ;  /* 0x00000000002f781c */ /* 0x000ff60000789e72 */
[----:B------:R-:W-:Y:S02]  /*41c0*/  @!UPT UIADD3 URZ, UPT, UPT, URZ, URZ, URZ ;  /* 0x000000fffffff290 */ /* 0x000fe4000fffe0ff */
[----:B-1----:R-:W-:Y:S05]  /*41d0*/  @!P4 IADD3 R21, P0, PT, R32, 0x580, RZ ;  /* 0x000005802015c810 */ /* 0x002fea0007f1e0ff */
[----:B------:R-:W-:Y:S01]  /*41e0*/  @!P4 IMAD.X R20, RZ, RZ, R33, P0 ;  /* 0x000000ffff14c224 */ /* 0x000fe200000e0621 */
[----:B---3--:R-:W-:Y:S07]  /*41f0*/  @!P2 BRA `(.L_x_77) ;  /* 0x00000048007ca947 */ /* 0x008fee0003800000 */
.L_x_144:
[----:B------:R-:W3:Y:S01]  /*4200*/  LDC.64 R14, c[0x0][0xb10] ;  /* 0x0002c400ff0e7b82 */ /* 0x000ee20000000a00 */
[----:B------:R-:W-:Y:S01]  /*4210*/  @!P4 R2UR UR8, R20 ;  /* 0x000000001408c2ca */ /* 0x000fe200000e0000 */
[----:B------:R-:W-:Y:S01]  /*4220*/  VOTEU.ALL UP1, P4 ;  /* 0x0000000000ff7886 */ /* 0x000fe20002020000 */
[----:B------:R-:W-:Y:S01]  /*4230*/  @!P4 R2UR UR9, R21 ;  /* 0x000000001509c2ca */ /* 0x000fe200000e0000 */
[----:B------:R-:W-:Y:S01]  /*4240*/  UMOV UR10, 0x0 ;  /* 0x00000000000a7882 */ /* 0x000fe20000000000 */
[----:B------:R-:W-:Y:S03]  /*4250*/  UMOV UR11, 0x10000000 ;  /* 0x10000000000b7882 */ /* 0x000fe60000000000 */
[----:B------:R-:W5:Y:S01]  /*4260*/  LDC.64 R10, c[0x0][0xb18] ;  /* 0x0002c600ff0a7b82 */ /* 0x000f620000000a00 */
[----:B------:R-:W-:Y:S01]  /*4270*/  @!UP1 UIADD3 UR16, UPT, UPT, UR7, 0x200, URZ ;  /* 0x0000020007109890 */ /* 0x000fe2000fffe0ff */
[----:B------:R-:W-:Y:S01]  /*4280*/  @P3 SHF.R.U32.HI R28, RZ, 0x10, R25 ;  /* 0x00000010ff1c3819 */ /* 0x000fe20000011619 */
[----:B------:R-:W-:Y:S01]  /*4290*/  VOTEU.ALL UP1, P4 ;  /* 0x0000000000ff7886 */ /* 0x000fe20002020000 */
[----:B------:R-:W-:Y:S01]  /*42a0*/  UMOV UR20, UR36 ;  /* 0x0000002400147c82 */ /* 0x000fe20008000000 */
[----:B------:R-:W-:Y:S03]  /*42b0*/  VIADD R30, R30, 0x1 ;  /* 0x000000011e1e7836 */ /* 0x000fe60000000000 */
[----:B--2---:R-:W2:Y:S01]  /*42c0*/  @!P1 LDC R0, c[0x0][0xb20] ;  /* 0x0002c800ff009b82 */ /* 0x004ea20000000800 */
[----:B------:R-:W-:Y:S01]  /*42d0*/  IMAD.U32 R21, RZ, RZ, UR8 ;  /* 0x00000008ff157e24 */ /* 0x000fe2000f8e00ff */
[----:B------:R-:W-:Y:S06]  /*42e0*/  UPRMT UR8, UR37, 0x654, UR17 ;  /* 0x0000065425087896 */ /* 0x000fec0008000011 */
[----:B-1----:R-:W1:Y:S01]  /*42f0*/  @!P1 LDC R3, c[0x0][0xb0c] ;  /* 0x0002c300ff039b82 */ /* 0x002e620000000800 */
[----:B------:R-:W-:Y:S01]  /*4300*/  IMAD.U32 R20, RZ, RZ, UR9 ;  /* 0x00000009ff147e24 */ /* 0x000fe2000f8e00ff */
[----:B------:R-:W-:Y:S04]  /*4310*/  @!P4 R2UR UR15, R21 ;  /* 0x00000000150fc2ca */ /* 0x000fe800000e0000 */
[----:B------:R-:W-:Y:S01]  /*4320*/  @!P4 R2UR UR14, R20 ;  /* 0x00000000140ec2ca */ /* 0x000fe200000e0000 */
[----:B------:R-:W-:Y:S11]  /*4330*/  @!P4 IMAD.MOV.U32 R20, RZ, RZ, 0x2000 ;  /* 0x00002000ff14c424 */ /* 0x000ff600078e00ff */
[----:B------:R-:W-:Y:S01]  /*4340*/  @!UPT UIADD3 URZ, UPT, UPT, URZ, URZ, URZ ;  /* 0x000000fffffff290 */ /* 0x000fe2000fffe0ff */
[----:B------:R1:W-:Y:S01]  /*4350*/  @!UP1 UTMALDG.3D [UR16], [UR14], desc[UR10] ;  /* 0x00000a100e0095b4 */ /* 0x0003e20008011000 */
[----:B------:R1:W-:Y:S02]  /*4360*/  @!P4 SYNCS.ARRIVE.TRANS64.RED.A0TR RZ, [UR7+0x70], R20 ;  /* 0x00007014ffffc9a7 */ /* 0x0003e40008300407 */
[----:B-1----:R-:W-:Y:S01]  /*4370*/  @!P1 ISETP.NE.AND P2, PT, R3, 0x1, PT ;  /* 0x000000010300980c */ /* 0x002fe20003f45270 */
[C---:B---3--:R-:W-:Y:S01]  /*4380*/  @!P1 IMAD.HI.U32 R14, R13.reuse, R14, RZ ;  /* 0x0000000e0d0e9227 */ /* 0x048fe200078e00ff */
[----:B-----5:R-:W-:Y:S03]  /*4390*/  @!P1 ISETP.NE.AND P0, PT, R10, 0x1, PT ;  /* 0x000000010a00980c */ /* 0x020fe60003f05270 */
[C---:B------:R-:W-:Y:S01]  /*43a0*/  @!P1 IMAD.HI.U32 R11, R8.reuse, R11, RZ ;  /* 0x0000000b080b9227 */ /* 0x040fe200078e00ff */
[----:B------:R-:W-:Y:S04]  /*43b0*/  @!P1 SHF.R.U32.HI R14, RZ, R15, R14 ;  /* 0x0000000fff0e9219 */ /* 0x000fe8000001160e */
[----:B--2---:R-:W-:Y:S01]  /*43c0*/  @!P1 SHF.R.U32.HI R9, RZ, R0, R11 ;  /* 0x00000000ff099219 */ /* 0x004fe2000001160b */
[----:B------:R-:W-:Y:S01]  /*43d0*/  SYNCS.ARRIVE.TRANS64.RED.A1T0 RZ, [UR8], RZ ;  /* 0x000000ffffff79a7 */ /* 0x000fe20008100408 */
[----:B------:R-:W-:Y:S02]  /*43e0*/  @!P1 SEL R14, R13, R14, !P2 ;  /* 0x0000000e0d0e9207 */ /* 0x000fe40005000000 */
[----:B------:R-:W-:Y:S01]  /*43f0*/  @!P1 SEL R9, R8, R9, !P0 ;  /* 0x0000000908099207 */ /* 0x000fe20004000000 */
[----:B------:R-:W1:Y:S04]  /*4400*/  SYNCS.PHASECHK.TRANS64.TRYWAIT P5, [UR7+0x88], R12 ;  /* 0x0000880cff0075a7 */ /* 0x000e6800080a1107 */
[----:B------:R-:W-:Y:S02]  /*4410*/  @!P1 IMAD.IADD R0, R9, 0x1, -R14 ;  /* 0x0000000109009824 */ /* 0x000fe400078e0a0e */
[----:B------:R-:W-:Y:S02]  /*4420*/  @!P1 IMAD.IADD R9, R14, 0x1, -R9 ;  /* 0x000000010e099824 */ /* 0x000fe400078e0a09 */
[----:B------:R-:W-:Y:S02]  /*4430*/  @!P1 IMAD R13, R0, R3, R13 ;  /* 0x00000003000d9224 */ /* 0x000fe400078e020d */
[----:B------:R-:W-:Y:S01]  /*4440*/  @!P1 IMAD R8, R9, R10, R8 ;  /* 0x0000000a09089224 */ /* 0x000fe200078e0208 */
[----:B-1----:R-:W-:Y:S06]  /*4450*/  @!P5 BRA `(.L_x_78) ;  /* 0x0000004400fcd947 */ /* 0x002fec0003800000 */
.L_x_146:
[----:B-1----:R-:W-:Y:S01]  /*4460*/  @!P4 IADD3 R3, P0, PT, R32, 0x580, RZ ;  /* 0x000005802003c810 */ /* 0x002fe20007f1e0ff */
[----:B------:R-:W-:Y:S01]  /*4470*/  VOTEU.ALL UP1, P4 ;  /* 0x0000000000ff7886 */ /* 0x000fe20002020000 */
[----:B------:R-:W-:Y:S01]  /*4480*/  UMOV UR20, 0x0 ;  /* 0x0000000000147882 */ /* 0x000fe20000000000 */
[----:B------:R-:W-:Y:S01]  /*4490*/  UMOV UR21, 0x10000000 ;  /* 0x1000000000157882 */ /* 0x000fe20000000000 */
[----:B------:R-:W-:Y:S01]  /*44a0*/  @!P4 R2UR UR9, R3 ;  /* 0x000000000309c2ca */ /* 0x000fe200000e0000 */
[----:B------:R-:W-:Y:S01]  /*44b0*/  @!P4 IMAD.X R0, RZ, RZ, R33, P0 ;  /* 0x000000ffff00c224 */ /* 0x000fe200000e0621 */
[----:B------:R-:W-:Y:S01]  /*44c0*/  @!UP1 UIADD3 UR10, UPT, UPT, UR18, 0x40, URZ ;  /* 0x00000040120a9890 */ /* 0x000fe2000fffe0ff */
[----:B------:R-:W-:Y:S01]  /*44d0*/  ISETP.NE.AND P0, PT, R30, 0x2, PT ;  /* 0x000000021e00780c */ /* 0x000fe20003f05270 */
[----:B------:R-:W-:Y:S01]  /*44e0*/  UMOV UR11, UR19 ;  /* 0x00000013000b7c82 */ /* 0x000fe20008000000 */
[----:B------:R-:W-:Y:S01]  /*44f0*/  UMOV UR12, UR36 ;  /* 0x00000024000c7c82 */ /* 0x000fe20008000000 */
[----:B------:R-:W-:Y:S01]  /*4500*/  @!P4 R2UR UR8, R0 ;  /* 0x000000000008c2ca */ /* 0x000fe200000e0000 */
[----:B------:R-:W-:Y:S01]  /*4510*/  IMAD.IADD R20, R8, 0x1, R150 ;  /* 0x0000000108147824 */ /* 0x000fe200078e0296 */
[----:B------:R-:W-:Y:S01]  /*4520*/  @P3 R2UR UR36, R28 ;  /* 0x000000001c2432ca */ /* 0x000fe200000e0000 */
[----:B------:R-:W-:Y:S01]  /*4530*/  IMAD.IADD R21, R13, 0x1, R152 ;  /* 0x000000010d157824 */ /* 0x000fe200078e0298 */
[----:B------:R-:W-:Y:S02]  /*4540*/  SEL R0, RZ, 0x1, P0 ;  /* 0x00000001ff007807 */ /* 0x000fe40000000000 */
[----:B------:R-:W-:Y:S01]  /*4550*/  LOP3.LUT R31, R31, 0x1, RZ, 0x3c, !PT ;  /* 0x000000011f1f7812 */ /* 0x000fe200078e3cff */
[----:B------:R-:W-:Y:S01]  /*4560*/  IMAD.U32 R10, RZ, RZ, UR9 ;  /* 0x00000009ff0a7e24 */ /* 0x000fe2000f8e00ff */
[----:B------:R-:W-:Y:S01]  /*4570*/  @!UP1 UIADD3 UR9, UPT, UPT, UR7, 0x78, URZ ;  /* 0x0000007807099890 */ /* 0x000fe2000fffe0ff */
[----:B------:R-:W-:Y:S02]  /*4580*/  LOP3.LUT R29, R29, R0, RZ, 0x3c, !PT ;  /* 0x000000001d1d7212 */ /* 0x000fe400078e3cff */
[----:B------:R-:W-:Y:S02]  /*4590*/  SEL R30, R30, RZ, P0 ;  /* 0x000000ff1e1e7207 */ /* 0x000fe40000000000 */
[----:B------:R-:W-:Y:S01]  /*45a0*/  IMAD.U32 R11, RZ, RZ, UR8 ;  /* 0x00000008ff0b7e24 */ /* 0x000fe2000f8e00ff */
[----:B------:R-:W-:Y:S01]  /*45b0*/  @!P4 R2UR UR14, R10 ;  /* 0x000000000a0ec2ca */ /* 0x000fe200000e0000 */
[----:B------:R-:W-:Y:S01]  /*45c0*/  @!UP1 UIADD3 UR8, UPT, UPT, UR7, 0x2200, URZ ;  /* 0x0000220007089890 */ /* 0x000fe2000fffe0ff */
[----:B------:R-:W-:Y:S02]  /*45d0*/  VOTEU.ALL UP1, P4 ;  /* 0x0000000000ff7886 */ /* 0x000fe40002020000 */
[----:B------:R-:W-:Y:S11]  /*45e0*/  @!P4 R2UR UR15, R11 ;  /* 0x000000000b0fc2ca */ /* 0x000ff600000e0000 */
[----:B------:R-:W-:Y:S02]  /*45f0*/  @!UPT UIADD3 URZ, UPT, UPT, URZ, URZ, URZ ;  /* 0x000000fffffff290 */ /* 0x000fe4000fffe0ff */
[----:B------:R2:W-:Y:S01]  /*4600*/  @!UP1 UTMALDG.3D [UR8], [UR14], desc[UR20] ;  /* 0x000014080e0095b4 */ /* 0x0005e20008011000 */
[----:B------:R2:W-:Y:S01]  /*4610*/  @!P4 SYNCS.ARRIVE.TRANS64.RED.A0TR RZ, [UR7+0x78], R23 ;  /* 0x00007817ffffc9a7 */ /* 0x0005e20008300407 */
[----:B------:R-:W-:Y:S01]  /*4620*/  UPLOP3.LUT UP1, UPT, UPT, UPT, UPT, 0x80, 0x8 ;  /* 0x000000000008789c */ /* 0x000fe20003f2f070 */
[----:B------:R-:W-:Y:S01]  /*4630*/  SYNCS.ARRIVE.TRANS64.RED.A1T0 RZ, [UR13], RZ ;  /* 0x000000ffffff79a7 */ /* 0x000fe2000810040d */
[----:B------:R-:W-:Y:S09]  /*4640*/  @P3 BRA `(.L_x_79) ;  /* 0xfffffff400503947 */ /* 0x000ff2000383ffff */
[----:B------:R-:W-:-:S04]  /*4650*/  SHF.L.U32 R3, R31, 0x1f, RZ ;  /* 0x0000001f1f037819 */ /* 0x000fc800000006ff */
[----:B------:R-:W1:Y:S02]  /*4660*/  SYNCS.PHASECHK.TRANS64.TRYWAIT P0, [UR7+0x80], R3 ;  /* 0x00008003ff0075a7 */ /* 0x000e640008001107 */
[----:B-1----:R-:W-:Y:S05]  /*4670*/  @!P0 BRA `(.L_x_80) ;  /* 0x00000044008c8947 */ /* 0x002fea0003800000 */
.L_x_148:
[----:B-1----:R-:W-:-:S07]  /*4680*/  MOV R0, UR7 ;  /* 0x0000000700007c02 */ /* 0x002fce0008000f00 */
.L_x_81:
[----:B-1----:R-:W-:-:S04]  /*4690*/  SHF.L.U32 R3, R31, 0x1f, RZ ;  /* 0x0000001f1f037819 */ /* 0x002fc800000006ff */
[----:B------:R1:W3:Y:S03]  /*46a0*/  SYNCS.PHASECHK.TRANS64.TRYWAIT P0, [R0+URZ+0x88], R3 ;  /* 0x00008803000075a7 */ /* 0x0002e600080011ff */
[----:B---3--:R-:W-:Y:S05]  /*46b0*/  @!P0 NANOSLEEP.SYNCS 0x989680 ;  /* 0x009896800000895d */ /* 0x008fea0003900000 */
[----:B------:R-:W3:Y:S02]  /*46c0*/  @!P0 SYNCS.PHASECHK.TRANS64 P0, [R0+URZ+0x88], R3 ;  /* 0x00008803000085a7 */ /* 0x000ee400080010ff */
[----:B--23--:R-:W-:Y:S05]  /*46d0*/  @P0 EXIT ;  /* 0x000000000000094d */ /* 0x00cfea0003800000 */
[----:B------:R-:W-:Y:S05]  /*46e0*/  BRA `(.L_x_81) ;  /* 0xfffffffc00e87947 */ /* 0x000fea000383ffff */
.L_x_70:
[----:B------:R-:W-:-:S06]  /*46f0*/  UISETP.GE.AND UP1, UPT, UR8, 0x4, UPT ;  /* 0x000000040800788c */ /* 0x000fcc000bf26270 */
[----:B------:R-:W-:-:S13]  /*4700*/  PLOP3.LUT P0, PT, PT, PT, UP1, 0x80, 0x8 ;  /* 0x000000000008781c */ /* 0x000fda0003f0f018 */
[----:B------:R-:W-:Y:S05]  /*4710*/  @!P0 EXIT ;  /* 0x000000000000894d */ /* 0x000fea0003800000 */
[----:B------:R-:W-:Y:S01]  /*4720*/  BAR.SYNC.DEFER_BLOCKING 0x6, 0xa0 ;  /* 0x0182800000007b1d */ /* 0x000fe20000010000 */
[C---:B------:R-:W-:Y:S01]  /*4730*/  IMAD.U32 R79, R167.reuse, 0x10000, RZ ;  /* 0x00010000a74f7824 */ /* 0x040fe200078e00ff */
[C---:B------:R-:W-:Y:S01]  /*4740*/  R2P PR, R167.reuse, 0x6 ;  /* 0x00000006a7007804 */ /* 0x040fe20000000000 */
[----:B------:R-:W-:Y:S01]  /*4750*/  IMAD.SHL.U32 R2, R167, 0x40, RZ ;  /* 0x00000040a7027824 */ /* 0x000fe200078e00ff */
[----:B------:R-:W-:Y:S01]  /*4760*/  CS2R R160, SRZ ;  /* 0x0000000000a07805 */ /* 0x000fe2000001ff00 */
[----:B------:R-:W-:Y:S01]  /*4770*/  IMAD.MOV.U32 R164, RZ, RZ, 0x20 ;  /* 0x00000020ffa47424 */ /* 0x000fe200078e00ff */
[----:B------:R-:W-:Y:S02]  /*4780*/  UMOV UR49, 0x400 ;  /* 0x0000040000317882 */ /* 0x000fe40000000000 */
[----:B------:R-:W1:Y:S01]  /*4790*/  LDC R157, c[0x0][0x370] ;  /* 0x0000dc00ff9d7b82 */ /* 0x000e620000000800 */
[----:B------:R-:W-:Y:S01]  /*47a0*/  ULEA UR49, UR37, UR49, 0x18 ;  /* 0x0000003125317291 */ /* 0x000fe2000f8ec0ff */
[----:B------:R-:W-:Y:S01]  /*47b0*/  LOP3.LUT R79, R79, 0x600000, RZ, 0xc0, !PT ;  /* 0x006000004f4f7812 */ /* 0x000fe200078ec0ff */
[----:B------:R-:W-:Y:S01]  /*47c0*/  IMAD.SHL.U32 R153, R167, 0x8, RZ ;  /* 0x00000008a7997824 */ /* 0x000fe200078e00ff */
[----:B------:R-:W-:Y:S01]  /*47d0*/  LOP3.LUT R4, R2, 0x180, RZ, 0xc0, !PT ;  /* 0x0000018002047812 */ /* 0x000fe200078ec0ff */
[----:B------:R-:W-:Y:S01]  /*47e0*/  IMAD.MOV.U32 R165, RZ, RZ, 0x10 ;  /* 0x00000010ffa57424 */ /* 0x000fe200078e00ff */
[----:B------:R-:W-:Y:S01]  /*47f0*/  SEL R164, R164, 0xffffffe0, !P2 ;  /* 0xffffffe0a4a47807 */ /* 0x000fe20005000000 */
[----:B------:R-:W-:Y:S01]  /*4800*/  UIADD3 UR4, UPT, UPT, UR49, 0x4200, URZ ;  /* 0x0000420031047890 */ /* 0x000fe2000fffe0ff */
[----:B------:R-:W2:Y:S01]  /*4810*/  LDC R74, c[0x0][0xb0c] ;  /* 0x0002c300ff4a7b82 */ /* 0x000ea20000000800 */
[----:B------:R-:W-:Y:S01]  /*4820*/  LOP3.LUT R153, R4, 0x30, R153, 0xf8, !PT ;  /* 0x0000003004997812 */ /* 0x000fe200078ef899 */
[----:B------:R-:W-:Y:S01]  /*4830*/  IMAD.MOV.U32 R76, RZ, RZ, RZ ;  /* 0x000000ffff4c7224 */ /* 0x000fe200078e00ff */
[----:B------:R-:W-:Y:S01]  /*4840*/  SEL R165, R165, 0xfffffff0, !P1 ;  /* 0xfffffff0a5a57807 */ /* 0x000fe20004800000 */
[----:B------:R-:W-:Y:S01]  /*4850*/  IMAD.MOV.U32 R162, RZ, RZ, RZ ;  /* 0x000000ffffa27224 */ /* 0x000fe200078e00ff */
[----:B------:R-:W-:Y:S01]  /*4860*/  LOP3.LUT R153, R153, 0x1e40, R2, 0xf8, !PT ;  /* 0x00001e4099997812 */ /* 0x000fe200078ef802 */
[----:B------:R-:W-:Y:S01]  /*4870*/  IMAD.MOV.U32 R169, RZ, RZ, RZ ;  /* 0x000000ffffa97224 */ /* 0x000fe200078e00ff */
[----:B------:R-:W-:Y:S01]  /*4880*/  LOP3.LUT R167, R167, 0x60, RZ, 0xc0, !PT ;  /* 0x00000060a7a77812 */ /* 0x000fe200078ec0ff */
[----:B------:R-:W4:Y:S01]  /*4890*/  LDC R155, c[0x0][0xb20] ;  /* 0x0002c800ff9b7b82 */ /* 0x000f220000000800 */
[----:B------:R-:W3:Y:S01]  /*48a0*/  LDS R0, [UR49+0x150] ;  /* 0x00015031ff007984 */ /* 0x000ee20008000800 */
[----:B------:R-:W-:Y:S01]  /*48b0*/  IMAD.MOV.U32 R159, RZ, RZ, RZ ;  /* 0x000000ffff9f7224 */ /* 0x000fe200078e00ff */
[----:B------:R-:W1:Y:S01]  /*48c0*/  LDCU.64 UR52, c[0x0][0x348] ;  /* 0x00006900ff3477ac */ /* 0x000e620008000a00 */
[----:B------:R-:W-:Y:S01]  /*48d0*/  IMAD.U32 R166, RZ, RZ, UR4 ;  /* 0x00000004ffa67e24 */ /* 0x000fe2000f8e00ff */
[----:B------:R-:W1:Y:S03]  /*48e0*/  LDCU.64 UR38, c[0x0][0x888] ;  /* 0x00011100ff2677ac */ /* 0x000e660008000a00 */
[----:B------:R-:W1:Y:S01]  /*48f0*/  LDC R73, c[0x0][0xb30] ;  /* 0x0002cc00ff497b82 */ /* 0x000e620000000800 */
[----:B------:R-:W1:Y:S01]  /*4900*/  LDCU.64 UR44, c[0x0][0x890] ;  /* 0x00011200ff2c77ac */ /* 0x000e620008000a00 */
[----:B------:R-:W-:-:S06]  /*4910*/  UIADD3 UR48, UPT, UPT, UR49, 0x200, URZ ;  /* 0x0000020031307890 */ /* 0x000fcc000fffe0ff */
[----:B------:R-:W1:Y:S08]  /*4920*/  LDC.64 R148, c[0x0][0xb10] ;  /* 0x0002c400ff947b82 */ /* 0x000e700000000a00 */
[----:B------:R-:W1:Y:S08]  /*4930*/  LDC.64 R70, c[0x0][0xb18] ;  /* 0x0002c600ff467b82 */ /* 0x000e700000000a00 */
[----:B------:R-:W1:Y:S08]  /*4940*/  LDC.64 R68, c[0x0][0xb28] ;  /* 0x0002ca00ff447b82 */ /* 0x000e700000000a00 */
[----:B------:R-:W1:Y:S01]  /*4950*/  LDC.64 R146, c[0x0][0x8b0] ;  /* 0x00022c00ff927b82 */ /* 0x000e620000000a00 */
[----:B---3--:R-:W-:Y:S01]  /*4960*/  IMAD.IADD R79, R0, 0x1, R79 ;  /* 0x00000001004f7824 */ /* 0x008fe200078e024f */
[----:B------:R-:W-:-:S04]  /*4970*/  SHF.R.S32.HI R0, RZ, 0x4, R164 ;  /* 0x00000004ff007819 */ /* 0x000fc800000114a4 */
[----:B------:R-:W-:Y:S02]  /*4980*/  LEA.HI.SX32 R163, R165, R0, 0x1c ;  /* 0x00000000a5a37211 */ /* 0x000fe400078fe2ff */
[----:B------:R-:W3:Y:S08]  /*4990*/  LDC.64 R144, c[0x0][0x8a8] ;  /* 0x00022a00ff907b82 */ /* 0x000ef00000000a00 */
[----:B--2-4-:R-:W1:Y:S02]  /*49a0*/  LDC R156, c[0x0][0x374] ;  /* 0x0000dd00ff9c7b82 */ /* 0x014e640000000800 */
.L_x_107:
[----:B------:R-:W-:Y:S02]  /*49b0*/  LEA R0, R169, UR49, 0x3 ;  /* 0x00000031a9007c11 */ /* 0x000fe4000f8e18ff */
[----:B------:R-:W-:Y:S02]  /*49c0*/  SHF.L.U32 R3, R161, 0x1f, RZ ;  /* 0x0000001fa1037819 */ /* 0x000fe400000006ff */
[----:B-1----:R-:W-:Y:S02]  /*49d0*/  LEA R16, R169, UR49, 0x4 ;  /* 0x00000031a9107c11 */ /* 0x002fe4000f8e20ff */
[----:B------:R-:W2:Y:S02]  /*49e0*/  SYNCS.PHASECHK.TRANS64.TRYWAIT P0, [R0+URZ+0xa0], R3 ;  /* 0x0000a003000075a7 */ /* 0x000ea400080011ff */
[----:B--2---:R-:W-:Y:S05]  /*49f0*/  @!P0 BRA `(.L_x_82) ;  /* 0x0000004000c48947 */ /* 0x004fea0003800000 */
.L_x_149:
[----:B------:R-:W4:Y:S01]  /*4a00*/  LDC.64 R12, c[0x0][0xb10] ;  /* 0x0002c400ff0c7b82 */ /* 0x000f220000000a00 */
[----:B------:R-:W3:Y:S01]  /*4a10*/  LDS.128 R16, [R16+0x130] ;  /* 0x0001300010107984 */ /* 0x000ee20000000c00 */
[----:B-1----:R-:W-:Y:S01]  /*4a20*/  ISETP.NE.AND P1, PT, R73, 0x1, PT ;  /* 0x000000014900780c */ /* 0x002fe20003f25270 */
[----:B--2---:R-:W-:Y:S01]  /*4a30*/  VIADD R0, R0, 0xb0 ;  /* 0x000000b000007836 */ /* 0x004fe20000000000 */
[----:B------:R-:W-:Y:S04]  /*4a40*/  ISETP.GE.AND P0, PT, R72, 0x1, PT ;  /* 0x000000014800780c */ /* 0x000fe80003f06270 */
[----:B------:R-:W1:Y:S01]  /*4a50*/  LDC.64 R10, c[0x0][0xb18] ;  /* 0x0002c600ff0a7b82 */ /* 0x000e620000000a00 */
[----:B------:R-:W-:Y:S01]  /*4a60*/  PRMT R0, RZ, 0x654, R0 ;  /* 0x00000654ff007816 */ /* 0x000fe20000000000 */
[----:B------:R-:W-:Y:S01]  /*4a70*/  @!PT LDS RZ, [RZ] ;  /* 0x00000000fffff984 */ /* 0x000fe20000000800 */
[----:B------:R-:W-:Y:S01]  /*4a80*/  @!PT LDS RZ, [RZ] ;  /* 0x00000000fffff984 */ /* 0x000fe20000000800 */
[----:B------:R-:W-:Y:S01]  /*4a90*/  @!PT LDS RZ, [RZ] ;  /* 0x00000000fffff984 */ /* 0x000fe20000000800 */
[----:B------:R-:W-:Y:S01]  /*4aa0*/  @!PT LDS RZ, [RZ] ;  /* 0x00000000fffff984 */ /* 0x000fe20000000800 */
[----:B------:R2:W-:Y:S06]  /*4ab0*/  MEMBAR.ALL.CTA ;  /* 0x0000000000007992 */ /* 0x0005ec0000008000 */
[----:B--2---:R-:W2:Y:S01]  /*4ac0*/  FENCE.VIEW.ASYNC.S ;  /* 0x00000000000073c6 */ /* 0x004ea20000000000 */
[----:B------:R-:W1:Y:S08]  /*4ad0*/  @!P1 LDC R14, c[0x0][0xb20] ;  /* 0x0002c800ff0e9b82 */ /* 0x000e700000000800 */
[----:B------:R-:W1:Y:S01]  /*4ae0*/  @!P1 LDC R9, c[0x0][0xb0c] ;  /* 0x0002c300ff099b82 */ /* 0x000e620000000800 */
[----:B--2---:R2:W-:Y:S01]  /*4af0*/  SYNCS.ARRIVE.TRANS64.RED.A1T0 RZ, [R0+URZ], RZ ;  /* 0x000000ff00ff79a7 */ /* 0x0045e200081004ff */
[----:B---3--:R-:W-:Y:S04]  /*4b00*/  LOP3.LUT P4, RZ, R18, 0x1, RZ, 0xc0, !PT ;  /* 0x0000000112ff7812 */ /* 0x008fe8000788c0ff */
[----:B------:R-:W-:Y:S09]  /*4b10*/  P2R R168, PR, RZ, 0x10 ;  /* 0x00000010ffa87803 */ /* 0x000ff20000000000 */
[----:B------:R-:W-:Y:S02]  /*4b20*/  @P4 MOV R77, R16 ;  /* 0x00000010004d4202 */ /* 0x000fe40000000f00 */
[----:B------:R-:W-:Y:S01]  /*4b30*/  @P4 LOP3.LUT R75, R17, 0xffff, RZ, 0xc0, !PT ;  /* 0x0000ffff114b4812 */ /* 0x000fe200078ec0ff */
[----:B--2-4-:R-:W-:Y:S06]  /*4b40*/  @!P0 BRA `(.L_x_83) ;  /* 0x0000000000a48947 */ /* 0x014fec0003800000 */
[----:B------:R-:W-:Y:S01]  /*4b50*/  IMAD.HI.U32 R24, R156, R71, RZ ;  /* 0x000000479c187227 */ /* 0x000fe200078e00ff */
[----:B------:R-:W-:Y:S02]  /*4b60*/  ISETP.NE.AND P0, PT, R70, 0x1, PT ;  /* 0x000000014600780c */ /* 0x000fe40003f05270 */
[----:B------:R-:W-:Y:S01]  /*4b70*/  ISETP.NE.AND P2, PT, R72, 0x1, PT ;  /* 0x000000014800780c */ /* 0x000fe20003f45270 */
[-C--:B------:R-:W-:Y:S01]  /*4b80*/  IMAD.HI.U32 R22, R157, R148.reuse, RZ ;  /* 0x000000949d167227 */ /* 0x080fe200078e00ff */
[----:B------:R-:W-:Y:S02]  /*4b90*/  SHF.R.U32.HI R23, RZ, R155, R24 ;  /* 0x0000009bff177219 */ /* 0x000fe40000011618 */
[----:B------:R-:W-:Y:S01]  /*4ba0*/  ISETP.NE.AND P3, PT, R74, 0x1, PT ;  /* 0x000000014a00780c */ /* 0x000fe20003f65270 */
[----:B------:R-:W-:Y:S01]  /*4bb0*/  IMAD.HI.U32 R28, R75, R71, RZ ;  /* 0x000000474b1c7227 */ /* 0x000fe200078e00ff */
[----:B------:R-:W-:Y:S02]  /*4bc0*/  SHF.R.U32.HI R22, RZ, R149, R22 ;  /* 0x00000095ff167219 */ /* 0x000fe40000011616 */
[----:B------:R-:W-:Y:S01]  /*4bd0*/  SEL R3, R156, R23, !P0 ;  /* 0x000000179c037207 */ /* 0x000fe20004000000 */
[----:B------:R-:W-:Y:S01]  /*4be0*/  IMAD.HI.U32 R26, R77, R148, RZ ;  /* 0x000000944d1a7227 */ /* 0x000fe200078e00ff */
[----:B------:R-:W-:Y:S03]  /*4bf0*/  SEL R7, R157, R22, !P3 ;  /* 0x000000169d077207 */ /* 0x000fe60005800000 */
[-C--:B------:R-:W-:Y:S01]  /*4c00*/  IMAD.HI.U32 R22, R3, R68.reuse, RZ ;  /* 0x0000004403167227 */ /* 0x080fe200078e00ff */
[----:B------:R-:W-:Y:S03]  /*4c10*/  SHF.R.U32.HI R26, RZ, R149, R26 ;  /* 0x00000095ff1a7219 */ /* 0x000fe6000001161a */
[----:B------:R-:W-:Y:S01]  /*4c20*/  IMAD.HI.U32 R24, R7, R68, RZ ;  /* 0x0000004407187227 */ /* 0x000fe200078e00ff */
[----:B------:R-:W-:Y:S02]  /*4c30*/  @P2 SHF.R.U32.HI R3, RZ, R69, R22 ;  /* 0x00000045ff032219 */ /* 0x000fe40000011616 */
[----:B------:R-:W-:Y:S02]  /*4c40*/  SHF.R.U32.HI R22, RZ, R155, R28 ;  /* 0x0000009bff167219 */ /* 0x000fe4000001161c */
[----:B------:R-:W-:Y:S01]  /*4c50*/  @P2 SHF.R.U32.HI R7, RZ, R69, R24 ;  /* 0x00000045ff072219 */ /* 0x000fe20000011618 */
[C---:B------:R-:W-:Y:S01]  /*4c60*/  IMAD R2, R72.reuse, R3, RZ ;  /* 0x0000000348027224 */ /* 0x040fe200078e02ff */
[----:B------:R-:W-:Y:S02]  /*4c70*/  SEL R5, R75, R22, !P0 ;  /* 0x000000164b057207 */ /* 0x000fe40004000000 */
[----:B------:R-:W-:Y:S01]  /*4c80*/  SEL R3, R77, R26, !P3 ;  /* 0x0000001a4d037207 */ /* 0x000fe20005800000 */
[----:B------:R-:W-:Y:S01]  /*4c90*/  IMAD R4, R72, R7, RZ ;  /* 0x0000000748047224 */ /* 0x000fe200078e02ff */
[C---:B------:R-:W-:Y:S01]  /*4ca0*/  ISETP.GE.AND P0, PT, R5.reuse, R2, PT ;  /* 0x000000020500720c */ /* 0x040fe20003f06270 */
[----:B------:R-:W-:Y:S03]  /*4cb0*/  IMAD.HI.U32 R6, R5, R68, RZ ;  /* 0x0000004405067227 */ /* 0x000fe600078e00ff */
[----:B------:R-:W-:Y:S01]  /*4cc0*/  ISETP.GE.OR P0, PT, R3, R4, P0 ;  /* 0x000000040300720c */ /* 0x000fe20000706670 */
[----:B------:R-:W-:Y:S01]  /*4cd0*/  IMAD.MOV R4, RZ, RZ, -R3 ;  /* 0x000000ffff047224 */ /* 0x000fe200078e0a03 */
[-C--:B------:R-:W-:Y:S03]  /*4ce0*/  SHF.R.U32.HI R6, RZ, R69.reuse, R6 ;  /* 0x00000045ff067219 */ /* 0x080fe60000011606 */
[----:B------:R-:W-:Y:S01]  /*4cf0*/  IMAD R77, R74, R4, R77 ;  /* 0x000000044a4d7224 */ /* 0x000fe200078e024d */
[----:B------:R-:W-:Y:S05]  /*4d00*/  SEL R15, R5, R6, !P2 ;  /* 0x00000006050f7207 */ /* 0x000fea0005000000 */
[----:B------:R-:W-:Y:S02]  /*4d10*/  IMAD.MOV R6, RZ, RZ, -R15 ;  /* 0x000000ffff067224 */ /* 0x000fe400078e0a0f */
[C---:B------:R-:W-:Y:S04]  /*4d20*/  @!P0 IMAD.HI.U32 R2, R3.reuse, R68, RZ ;  /* 0x0000004403028227 */ /* 0x040fe800078e00ff */
[----:B------:R-:W-:Y:S01]  /*4d30*/  IMAD R6, R72, R6, R5 ;  /* 0x0000000648067224 */ /* 0x000fe200078e0205 */
[----:B------:R-:W-:Y:S04]  /*4d40*/  @!P0 SHF.R.U32.HI R2, RZ, R69, R2 ;  /* 0x00000045ff028219 */ /* 0x000fe80000011602 */
[----:B------:R-:W-:Y:S02]  /*4d50*/  @!P0 SEL R0, R3, R2, !P2 ;  /* 0x0000000203008207 */ /* 0x000fe40005000000 */
[----:B------:R-:W-:Y:S02]  /*4d60*/  IADD3 R2, PT, PT, -R5, RZ, RZ ;  /* 0x000000ff05027210 */ /* 0x000fe40007ffe1ff */
[----:B------:R-:W-:Y:S01]  /*4d70*/  @!P0 IADD3 R8, PT, PT, R15, -R0, RZ ;  /* 0x800000000f088210 */ /* 0x000fe20007ffe0ff */
[----:B------:R-:W-:Y:S02]  /*4d80*/  @!P0 IMAD R0, R7, R6, R0 ;  /* 0x0000000607008224 */ /* 0x000fe400078e0200 */
[----:B------:R-:W-:Y:S02]  /*4d90*/  IMAD R75, R70, R2, R75 ;  /* 0x00000002464b7224 */ /* 0x000fe400078e024b */
[----:B------:R-:W-:Y:S02]  /*4da0*/  @!P0 IMAD R5, R8, R72, R3 ;  /* 0x0000004808058224 */ /* 0x000fe400078e0203 */
[----:B------:R-:W-:Y:S04]  /*4db0*/  @!P0 IMAD.MOV.U32 R3, RZ, RZ, R0 ;  /* 0x000000ffff038224 */ /* 0x000fe800078e0000 */
[----:B------:R-:W-:Y:S02]  /*4dc0*/  IMAD R77, R3, R74, R77 ;  /* 0x0000004a034d7224 */ /* 0x000fe400078e024d */
[----:B------:R-:W-:Y:S07]  /*4dd0*/  IMAD R75, R5, R70, R75 ;  /* 0x00000046054b7224 */ /* 0x000fee00078e024b */
.L_x_83:
[----:B-1----:R-:W-:Y:S01]  /*4de0*/  @!P1 ISETP.NE.AND P0, PT, R10, 0x1, PT ;  /* 0x000000010a00980c */ /* 0x002fe20003f05270 */
[----:B------:R-:W-:Y:S01]  /*4df0*/  @!P1 IMAD.HI.U32 R0, R77, R12, RZ ;  /* 0x0000000c4d009227 */ /* 0x000fe200078e00ff */
[----:B------:R-:W-:Y:S01]  /*4e00*/  @!P1 ISETP.NE.AND P2, PT, R9, 0x1, PT ;  /* 0x000000010900980c */ /* 0x000fe20003f45270 */
[----:B------:R-:W-:Y:S01]  /*4e10*/  ULOP3.LUT UP0, URZ, UR48, 0x1b0, URZ, 0xc0, !UPT ;  /* 0x000001b030ff7892 */ /* 0x000fe2000f80c0ff */
[----:B------:R-:W-:Y:S01]  /*4e20*/  R2UR UR42, R21 ;  /* 0x00000000152a72ca */ /* 0x000fe200000e0000 */
[----:B------:R-:W-:Y:S01]  /*4e30*/  @!P1 IMAD.HI.U32 R3, R75, R11, RZ ;  /* 0x0000000b4b039227 */ /* 0x000fe200078e00ff */
[----:B------:R-:W-:Y:S02]  /*4e40*/  @!P1 SHF.R.U32.HI R0, RZ, R13, R0 ;  /* 0x0000000dff009219 */ /* 0x000fe40000011600 */
[----:B------:R-:W-:Y:S01]  /*4e50*/  R2UR UR41, R20 ;  /* 0x00000000142972ca */ /* 0x000fe200000e0000 */
[----:B------:R-:W-:Y:S01]  /*4e60*/  VIADD R169, R169, 0x1 ;  /* 0x00000001a9a97836 */ /* 0x000fe20000000000 */
[----:B------:R-:W-:Y:S02]  /*4e70*/  @!P1 SHF.R.U32.HI R2, RZ, R14, R3 ;  /* 0x0000000eff029219 */ /* 0x000fe40000011603 */
[----:B------:R-:W-:Y:S02]  /*4e80*/  @!P1 SEL R3, R77, R0, !P2 ;  /* 0x000000004d039207 */ /* 0x000fe40005000000 */
[----:B------:R-:W-:Y:S02]  /*4e90*/  @!P1 SEL R2, R75, R2, !P0 ;  /* 0x000000024b029207 */ /* 0x000fe40004000000 */
[----:B------:R-:W-:Y:S01]  /*4ea0*/  @P4 SHF.R.U32.HI R158, RZ, 0x10, R17 ;  /* 0x00000010ff9e4819 */ /* 0x000fe20000011611 */
[----:B------:R-:W-:Y:S02]  /*4eb0*/  USHF.L.U32 UR42, UR42, 0x7, URZ ;  /* 0x000000072a2a7899 */ /* 0x000fe400080006ff */
[----:B------:R-:W-:Y:S02]  /*4ec0*/  @!P1 IMAD.IADD R0, R2, 0x1, -R3 ;  /* 0x0000000102009824 */ /* 0x000fe400078e0a03 */
[----:B------:R-:W-:Y:S01]  /*4ed0*/  @!P1 IMAD.IADD R2, R3, 0x1, -R2 ;  /* 0x0000000103029824 */ /* 0x000fe200078e0a02 */
[----:B------:R-:W-:Y:S01]  /*4ee0*/  USHF.L.U32 UR41, UR41, 0x7, URZ ;  /* 0x0000000729297899 */ /* 0x000fe200080006ff */
[----:B------:R-:W-:Y:S02]  /*4ef0*/  @!P1 IMAD R77, R0, R9, R77 ;  /* 0x00000009004d9224 */ /* 0x000fe400078e024d */
[----:B------:R-:W-:Y:S01]  /*4f00*/  @!P1 IMAD R75, R2, R10, R75 ;  /* 0x0000000a024b9224 */ /* 0x000fe200078e024b */
[----:B------:R-:W-:Y:S08]  /*4f10*/  BRA.U !UP0, `(.L_x_84) ;  /* 0x0000000108407547 */ /* 0x000ff0000b800000 */
[----:B------:R-:W1:Y:S01]  /*4f20*/  LDCU.64 UR8, c[0x4][0x80] ;  /* 0x01001000ff0877ac */ /* 0x000e620008000a00 */
[----:B------:R-:W-:Y:S01]  /*4f30*/  MOV R3, 0x0 ;  /* 0x0000000000037802 */ /* 0x000fe20000000f00 */
[----:B------:R-:W-:Y:S02]  /*4f40*/  HFMA2 R12, -RZ, RZ, 0, 5.9604644775390625e-08 ;  /* 0x00000001ff0c7431 */ /* 0x000fe400000001ff */
[----:B------:R-:W-:Y:S02]  /*4f50*/  IMAD.MOV.U32 R8, RZ, RZ, 0x70 ;  /* 0x00000070ff087424 */ /* 0x000fe400078e00ff */
[----:B------:R-:W-:Y:S01]  /*4f60*/  IMAD.MOV.U32 R13, RZ, RZ, RZ ;  /* 0x000000ffff0d7224 */ /* 0x000fe200078e00ff */
[----:B------:R-:W2:Y:S01]  /*4f70*/  LDCU.64 UR6, c[0x4][0x88] ;  /* 0x01001100ff0677ac */ /* 0x000ea20008000a00 */
[----:B------:R-:W3:Y:S01]  /*4f80*/  LDC.64 R2, c[0x4][R3] ;  /* 0x0100000003027b82 */ /* 0x000ee20000000a00 */
[----:B------:R-:W4:Y:S01]  /*4f90*/  LDCU.64 UR4, c[0x4][0x8] ;  /* 0x01000100ff0477ac */ /* 0x000f220008000a00 */
[----:B-1----:R-:W-:Y:S01]  /*4fa0*/  MOV R5, UR9 ;  /* 0x0000000900057c02 */ /* 0x002fe20008000f00 */
[----:B------:R-:W-:Y:S01]  /*4fb0*/  IMAD.U32 R4, RZ, RZ, UR8 ;  /* 0x00000008ff047e24 */ /* 0x000fe2000f8e00ff */
[----:B--2---:R-:W-:Y:S01]  /*4fc0*/  MOV R7, UR7 ;  /* 0x0000000700077c02 */ /* 0x004fe20008000f00 */
[----:B------:R-:W-:Y:S01]  /*4fd0*/  IMAD.U32 R6, RZ, RZ, UR6 ;  /* 0x00000006ff067e24 */ /* 0x000fe2000f8e00ff */
[----:B----4-:R-:W-:Y:S01]  /*4fe0*/  MOV R11, UR5 ;  /* 0x00000005000b7c02 */ /* 0x010fe20008000f00 */
[----:B------:R-:W-:Y:S02]  /*4ff0*/  IMAD.U32 R10, RZ, RZ, UR4 ;  /* 0x00000004ff0a7e24 */ /* 0x000fe4000f8e00ff */
[----:B------:R-:W-:Y:S07]  /*5000*/  LEPC R20, `(.L_x_84) ;  /* 0x000000001014794e */ /* 0x000fee0000000000 */
[----:B---3-5:R-:W-:Y:S05]  /*5010*/  CALL.ABS.NOINC R2 ;  /* 0x0000000002007343 */ /* 0x028fea0003c00000 */
.L_x_84:
[----:B------:R-:W-:Y:S01]  /*5020*/  LOP3.LUT P0, RZ, R166, 0x1b0, RZ, 0xc0, !PT ;  /* 0x000001b0a6ff7812 */ /* 0x000fe2000780c0ff */
[----:B------:R-:W-:Y:S11]  /*5030*/  BSSY.RECONVERGENT B6, `(.L_x_85) ;  /* 0x0000013000067945 */ /* 0x000ff60003800200 */
[----:B------:R-:W-:Y:S01]  /*5040*/  @!UPT UIADD3 URZ, UPT, UPT, URZ, URZ, URZ ;  /* 0x000000fffffff290 */ /* 0x000fe2000fffe0ff */
[----:B------:R-:W-:Y:S05]  /*5050*/  @!P0 BRA `(.L_x_86) ;  /* 0x0000000000408947 */ /* 0x000fea0003800000 */
        /* <DEDUP_REMOVED lines=16> */
.L_x_86:
[----:B------:R-:W-:Y:S05]  /*5160*/  BSYNC.RECONVERGENT B6 ;  /* 0x0000000000067941 */ /* 0x000fea0003800200 */
.L_x_85:
[----:B------:R-:W-:Y:S01]  /*5170*/  ISETP.NE.U32.AND P4, PT, R146, RZ, PT ;  /* 0x000000ff9200720c */ /* 0x000fe20003f85070 */
[----:B------:R-:W-:Y:S01]  /*5180*/  UISETP.NE.AND UP2, UPT, UR50, URZ, UPT ;  /* 0x000000ff3200728c */ /* 0x000fe2000bf45270 */
[----:B------:R-:W-:Y:S01]  /*5190*/  ISETP.NE.U32.AND P2, PT, RZ, UR38, PT ;  /* 0x00000026ff007c0c */ /* 0x000fe2000bf45070 */
[----:B------:R-:W-:Y:S01]  /*51a0*/  UISETP.NE.U32.AND UP1, UPT, UR44, URZ, UPT ;  /* 0x000000ff2c00728c */ /* 0x000fe2000bf25070 */
[----:B------:R-:W-:Y:S01]  /*51b0*/  ISETP.NE.AND.EX P4, PT, R147, RZ, PT, P4 ;  /* 0x000000ff9300720c */ /* 0x000fe20003f85340 */
[----:B------:R-:W-:Y:S01]  /*51c0*/  UPLOP3.LUT UP0, UPT, UPT, UPT, UPT, 0x40, 0x4 ;  /* 0x000000000004789c */ /* 0x000fe20003f0e870 */
[----:B------:R-:W-:Y:S01]  /*51d0*/  ISETP.NE.AND.EX P2, PT, RZ, UR39, PT, P2 ;  /* 0x00000027ff007c0c */ /* 0x000fe2000bf45320 */
[----:B------:R-:W-:Y:S01]  /*51e0*/  UISETP.NE.AND.EX UP1, UPT, UR45, URZ, UPT, UP1 ;  /* 0x000000ff2d00728c */ /* 0x000fe2000bf25310 */
[----:B------:R-:W-:Y:S04]  /*51f0*/  PLOP3.LUT P1, PT, PT, PT, UP2, 0x80, 0x8 ;  /* 0x000000000008781c */ /* 0x000fe80003f2f028 */
[----:B------:R-:W-:Y:S06]  /*5200*/  @UP2 UPLOP3.LUT UP0, UPT, UPT, UPT, UP1, 0x80, 0x8 ;  /* 0x000000000008289c */ /* 0x000fec0003f0f010 */
[----:B------:R-:W-:Y:S01]  /*5210*/  PLOP3.LUT P0, PT, PT, PT, UP0, 0x80, 0x8 ;  /* 0x000000000008781c */ /* 0x000fe20003f0f008 */
[----:B------:R-:W-:Y:S01]  /*5220*/  @!UPT UIADD3 URZ, UPT, UPT, URZ, URZ, URZ ;  /* 0x000000fffffff290 */ /* 0x000fe2000fffe0ff */
[----:B------:R-:W-:Y:S11]  /*5230*/  BRA.U !UP1, `(.L_x_87) ;  /* 0x0000000109387547 */ /* 0x000ff6000b800000 */
[----:B------:R-:W-:Y:S01]  /*5240*/  UISETP.NE.U32.AND UP0, UPT, UR38, URZ, UPT ;  /* 0x000000ff2600728c */ /* 0x000fe2000bf05070 */
[----:B------:R-:W-:Y:S02]  /*5250*/  HFMA2 R0, -RZ, RZ, 0, 5.9604644775390625e-08 ;  /* 0x00000001ff007431 */ /* 0x000fe400000001ff */
[----:B------:R-:W-:Y:S01]  /*5260*/  IMAD.MOV.U32 R151, RZ, RZ, 0x1 ;  /* 0x00000001ff977424 */ /* 0x000fe200078e00ff */
[----:B------:R-:W-:Y:S06]  /*5270*/  UISETP.NE.AND.EX UP0, UPT, UR39, URZ, UPT, UP0 ;  /* 0x000000ff2700728c */ /* 0x000fec000bf05300 */
[----:B------:R-:W-:Y:S05]  /*5280*/  PLOP3.LUT P3, PT, PT, PT, UP0, 0x80, 0x8 ;  /* 0x000000000008781c */ /* 0x000fea0003f6f008 */
[----:B------:R-:W1:Y:S01]  /*5290*/  @UP0 LDCU.64 UR6, c[0x0][0x888] ;  /* 0x00011100ff0607ac */ /* 0x000e620008000a00 */
[----:B------:R-:W-:Y:S07]  /*52a0*/  @UP0 UIMAD UR4, UR36, UR44, URZ ;  /* 0x0000002c240402a4 */ /* 0x000fee000f8e02ff */
[----:B------:R-:W-:Y:S01]  /*52b0*/  @!P3 PRMT R151, R0, 0x7610, R151 ;  /* 0x000076100097b816 */ /* 0x000fe20000000097 */
[----:B-1----:R-:W-:Y:S03]  /*52c0*/  @UP0 UIMAD.WIDE UR6, UR4, 0x4, UR6 ;  /* 0x00000004040608a5 */ /* 0x002fe6000f8e0206 */
[----:B------:R-:W1:Y:S03]  /*52d0*/  @!UP0 LDCU UR4, c[0x0][0x880] ;  /* 0x00011000ff0487ac */ /* 0x000e660008000800 */
[----:B------:R-:W-:Y:S01]  /*52e0*/  IMAD.U32 R2, RZ, RZ, UR6 ;  /* 0x00000006ff027e24 */ /* 0x000fe2000f8e00ff */
[----:B------:R-:W-:Y:S05]  /*52f0*/  MOV R3, UR7 ;  /* 0x0000000700037c02 */ /* 0x000fea0008000f00 */
[----:B-----5:R2:W5:Y:S02]  /*5300*/  @P3 LDG.E R82, desc[UR46][R2.64] ;  /* 0x0000002e02523981 */ /* 0x020564000c1e1900 */
[----:B-12---:R-:W-:Y:S02]  /*5310*/  @!P3 IMAD.U32 R82, RZ, RZ, UR4 ;  /* 0x00000004ff52be24 */ /* 0x006fe4000f8e00ff */
.L_x_87:
[----:B------:R-:W-:Y:S05]  /*5320*/  @!P4 BRA `(.L_x_88) ;  /* 0x000000000020c947 */ /* 0x000fea0003800000 */
[----:B------:R-:W-:Y:S04]  /*5330*/  ISETP.NE.U32.AND P3, PT, R144, RZ, PT ;  /* 0x000000ff9000720c */ /* 0x000fe80003f65070 */
[----:B------:R-:W-:Y:S11]  /*5340*/  ISETP.NE.AND.EX P3, PT, R145, RZ, PT, P3 ;  /* 0x000000ff9100720c */ /* 0x000ff60003f65330 */
[----:B------:R-:W-:Y:S02]  /*5350*/  @!UPT UIADD3 URZ, UPT, UPT, URZ, URZ, URZ ;  /* 0x000000fffffff290 */ /* 0x000fe4000fffe0ff */
[----:B------:R-:W1:Y:S01]  /*5360*/  @P3 LDC.64 R2, c[0x0][0x8a8] ;  /* 0x00022a00ff023b82 */ /* 0x000e620000000a00 */
[----:B------:R-:W-:Y:S04]  /*5370*/  @P3 IMAD R0, R146, UR36, RZ ;  /* 0x0000002492003c24 */ /* 0x000fe8000f8e02ff */
[----:B-1----:R-:W-:Y:S05]  /*5380*/  @P3 IMAD.WIDE R2, R0, 0x4, R2 ;  /* 0x0000000400023825 */ /* 0x002fea00078e0202 */
[----:B-----5:R1:W5:Y:S02]  /*5390*/  @P3 LDG.E R78, desc[UR46][R2.64] ;  /* 0x0000002e024e3981 */ /* 0x020364000c1e1900 */
[----:B-1----:R-:W2:Y:S02]  /*53a0*/  @!P3 LDC R78, c[0x0][0x8a0] ;  /* 0x00022800ff4ebb82 */ /* 0x002ea40000000800 */
.L_x_88:
[----:B-----5:R-:W-:Y:S01]  /*53b0*/  ISETP.NE.AND P4, PT, R82, RZ, PT ;  /* 0x000000ff5200720c */ /* 0x020fe20003f85270 */
[----:B------:R-:W-:Y:S01]  /*53c0*/  BSSY B1, `(.L_x_89) ;  /* 0x0000048000017945 */ /* 0x000fe20003800000 */
[----:B------:R-:W-:Y:S01]  /*53d0*/  SEL R7, RZ, 0xffffffff, P2 ;  /* 0xffffffffff077807 */ /* 0x000fe20001000000 */
[----:B------:R-:W-:Y:S01]  /*53e0*/  IMAD.MOV.U32 R117, RZ, RZ, 0x1 ;  /* 0x00000001ff757424 */ /* 0x000fe200078e00ff */
[----:B------:R-:W-:Y:S01]  /*53f0*/  LOP3.LUT P3, RZ, R151, 0xff, RZ, 0xc0, !PT ;  /* 0x000000ff97ff7812 */ /* 0x000fe2000786c0ff */
[----:B------:R-:W-:Y:S01]  /*5400*/  IMAD R80, R76, 0x80, R79 ;  /* 0x000000804c507824 */ /* 0x000fe200078e024f */
[----:B------:R-:W-:Y:S02]  /*5410*/  @P1 SEL R0, RZ, 0xffffffff, P4 ;  /* 0xffffffffff001807 */ /* 0x000fe40002000000 */
[----:B------:R-:W-:Y:S02]  /*5420*/  CS2R R98, SRZ ;  /* 0x0000000000627805 */ /* 0x000fe4000001ff00 */
[----:B------:R-:W-:Y:S02]  /*5430*/  LEA R3, R160, UR49, 0x3 ;  /* 0x00000031a0037c11 */ /* 0x000fe4000f8e18ff */
[----:B------:R-:W-:Y:S02]  /*5440*/  CS2R R96, SRZ ;  /* 0x0000000000607805 */ /* 0x000fe4000001ff00 */
[----:B------:R-:W-:Y:S02]  /*5450*/  @P0 SEL R0, R7, R0, !P3 ;  /* 0x0000000007000207 */ /* 0x000fe40005800000 */
[----:B------:R-:W-:Y:S02]  /*5460*/  CS2R R94, SRZ ;  /* 0x00000000005e7805 */ /* 0x000fe4000001ff00 */
[----:B------:R-:W-:Y:S02]  /*5470*/  LEA R116, R76, UR49, 0x3 ;  /* 0x000000314c747c11 */ /* 0x000fe4000f8e18ff */
[----:B------:R-:W-:Y:S02]  /*5480*/  CS2R R92, SRZ ;  /* 0x00000000005c7805 */ /* 0x000fe4000001ff00 */
[----:B------:R-:W-:Y:S02]  /*5490*/  @P1 LOP3.LUT R0, R0, 0x1, RZ, 0xc0, !PT ;  /* 0x0000000100001812 */ /* 0x000fe400078ec0ff */
[----:B------:R-:W-:Y:S02]  /*54a0*/  CS2R R90, SRZ ;  /* 0x00000000005a7805 */ /* 0x000fe4000001ff00 */
[----:B------:R-:W-:Y:S02]  /*54b0*/  SHF.L.U32 R5, R162, 0x1f, RZ ;  /* 0x0000001fa2057819 */ /* 0x000fe400000006ff */
[----:B------:R-:W-:Y:S02]  /*54c0*/  CS2R R88, SRZ ;  /* 0x0000000000587805 */ /* 0x000fe4000001ff00 */
[----:B------:R-:W-:Y:S02]  /*54d0*/  ISETP.NE.U32.OR P6, PT, R0, 0x1, !P1 ;  /* 0x000000010000780c */ /* 0x000fe40004fc5470 */
[----:B------:R-:W-:Y:S02]  /*54e0*/  CS2R R102, SRZ ;  /* 0x0000000000667805 */ /* 0x000fe4000001ff00 */
[----:B------:R-:W-:Y:S02]  /*54f0*/  PLOP3.LUT P2, PT, PT, PT, UP1, 0x80, 0x8 ;  /* 0x000000000008781c */ /* 0x000fe40003f4f018 */
[----:B------:R-:W-:Y:S02]  /*5500*/  CS2R R100, SRZ ;  /* 0x0000000000647805 */ /* 0x000fe4000001ff00 */
[----:B------:R-:W-:Y:S02]  /*5510*/  SEL R0, RZ, 0xffffffff, P4 ;  /* 0xffffffffff007807 */ /* 0x000fe40002000000 */
[----:B------:R-:W-:Y:S03]  /*5520*/  P2R R104, PR, RZ, 0x40 ;  /* 0x00000040ff687803 */ /* 0x000fe60000000000 */
[----:B------:R-:W-:Y:S04]  /*5530*/  @P6 SHF.L.U32 R2, R159, 0x1f, RZ ;  /* 0x0000001f9f026819 */ /* 0x000fe800000006ff */
[----:B------:R-:W-:Y:S01]  /*5540*/  @P2 SEL R0, R7, R0, !P3 ;  /* 0x0000000007002207 */ /* 0x000fe20005800000 */
[----:B------:R-:W1:Y:S03]  /*5550*/  @P6 SYNCS.PHASECHK.TRANS64.TRYWAIT P1, [R3+URZ+0x70], R2 ;  /* 0x00007002030065a7 */ /* 0x000e6600080211ff */
[----:B------:R-:W-:Y:S04]  /*5560*/  LOP3.LUT R0, R0, 0x1, RZ, 0xc0, !PT ;  /* 0x0000000100007812 */ /* 0x000fe800078ec0ff */
[----:B------:R-:W-:Y:S04]  /*5570*/  ISETP.NE.U32.AND P5, PT, R0, 0x1, PT ;  /* 0x000000010000780c */ /* 0x000fe80003fa5070 */
[----:B------:R-:W-:Y:S01]  /*5580*/  P2R R118, PR, RZ, 0x20 ;  /* 0x00000020ff767803 */ /* 0x000fe20000000000 */
[----:B------:R3:W4:Y:S01]  /*5590*/  SYNCS.PHASECHK.TRANS64.TRYWAIT P0, [R116+URZ+0xc0], R5 ;  /* 0x0000c005740075a7 */ /* 0x00072200080011ff */
[----:B-1----:R-:W-:Y:S01]  /*55a0*/  @P6 SEL R117, RZ, 0x1, !P1 ;  /* 0x00000001ff756807 */ /* 0x002fe20004800000 */
[----:B---3--:R-:W-:Y:S06]  /*55b0*/  @!P6 BRA `(.L_x_90) ;  /* 0x0000000000a0e947 */ /* 0x008fec0003800000 */
[----:B------:R-:W-:Y:S01]  /*55c0*/  @P5 IMAD R7, R160, 0x2000, R153 ;  /* 0x00002000a0075824 */ /* 0x000fe200078e0299 */
[----:B------:R-:W-:Y:S01]  /*55d0*/  ISETP.NE.AND P1, PT, R117, RZ, PT ;  /* 0x000000ff7500720c */ /* 0x000fe20003f25270 */
[----:B------:R-:W-:Y:S01]  /*55e0*/  BSSY B0, `(.L_x_91) ;  /* 0x0000011000007945 */ /* 0x000fe20003800000 */
[----:B------:R-:W-:Y:S01]  /*55f0*/  CS2R R102, SRZ ;  /* 0x0000000000667805 */ /* 0x000fe2000001ff00 */
[----:B------:R-:W-:Y:S01]  /*5600*/  @P5 VIADD R2, R7, UR49 ;  /* 0x0000003107025c36 */ /* 0x000fe20008000000 */
[----:B------:R-:W-:Y:S02]  /*5610*/  CS2R R100, SRZ ;  /* 0x0000000000647805 */ /* 0x000fe4000001ff00 */
[----:B------:R-:W-:Y:S02]  /*5620*/  CS2R R90, SRZ ;  /* 0x00000000005a7805 */ /* 0x000fe4000001ff00 */
[----:B------:R-:W-:Y:S01]  /*5630*/  CS2R R88, SRZ ;  /* 0x0000000000587805 */ /* 0x000fe2000001ff00 */
[--C-:B------:R-:W-:Y:S01]  /*5640*/  @P5 IMAD.IADD R6, R165, 0x1, R2.reuse ;  /* 0x00000001a5065824 */ /* 0x100fe200078e0202 */
[----:B------:R-:W-:Y:S01]  /*5650*/  CS2R R94, SRZ ;  /* 0x00000000005e7805 */ /* 0x000fe2000001ff00 */
[--C-:B------:R-:W-:Y:S01]  /*5660*/  @P5 IMAD.IADD R4, R164, 0x1, R2.reuse ;  /* 0x00000001a4045824 */ /* 0x100fe200078e0202 */
[----:B------:R-:W-:Y:S01]  /*5670*/  CS2R R92, SRZ ;  /* 0x00000000005c7805 */ /* 0x000fe2000001ff00 */
[----:B------:R-:W-:Y:S01]  /*5680*/  @P5 IMAD R2, R163, 0x10, R2 ;  /* 0x00000010a3025824 */ /* 0x000fe200078e0202 */
[----:B------:R-:W-:Y:S02]  /*5690*/  CS2R R98, SRZ ;  /* 0x0000000000627805 */ /* 0x000fe4000001ff00 */
[----:B------:R-:W-:Y:S01]  /*56a0*/  CS2R R96, SRZ ;  /* 0x0000000000607805 */ /* 0x000fe2000001ff00 */
[----:B------:R-:W-:Y:S06]  /*56b0*/  @P1 BRA `(.L_x_92) ;  /* 0x00000000000c1947 */ /* 0x000fec0003800000 */
[----:B------:R-:W-:Y:S04]  /*56c0*/  SHF.L.U32 R0, R159, 0x1f, RZ ;  /* 0x0000001f9f007819 */ /* 0x000fe800000006ff */
[----:B------:R-:W1:Y:S02]  /*56d0*/  SYNCS.PHASECHK.TRANS64.TRYWAIT P1, [R3+URZ+0x70], R0 ;  /* 0x00007000030075a7 */ /* 0x000e6400080211ff */
[----:B-1----:R-:W-:Y:S05]  /*56e0*/  @!P1 BRA `(.L_x_93) ;  /* 0x00000034009c9947 */ /* 0x002fea0003800000 */
.L_x_92:
[----:B------:R-:W-:Y:S05]  /*56f0*/  BSYNC B0 ;  /* 0x0000000000007941 */ /* 0x000fea0003800000 */
.L_x_91:
[----:B------:R-:W-:Y:S01]  /*5700*/  ISETP.NE.AND P1, PT, R118, RZ, PT ;  /* 0x000000ff7600720c */ /* 0x000fe20003f25270 */
[----:B-1----:R-:W-:Y:S02]  /*5710*/  VIADD R3, R3, 0x80 ;  /* 0x0000008003037836 */ /* 0x002fe40000000000 */
[----:B------:R-:W-:Y:S02]  /*5720*/  IMAD.U32 R0, RZ, RZ, UR37 ;  /* 0x00000025ff007e24 */ /* 0x000fe4000f8e00ff */
[----:B------:R-:W-:Y:S03]  /*5730*/  VIADD R160, R160, 0x1 ;  /* 0x00000001a0a07836 */ /* 0x000fe60000000000 */
[----:B------:R-:W-:Y:S05]  /*5740*/  PRMT R0, R0, 0x654, R3 ;  /* 0x0000065400007816 */ /* 0x000fea0000000003 */
[----:B------:R1:W3:Y:S04]  /*5750*/  @P1 LDS.128 R100, [R7+UR49+0x200] ;  /* 0x0002003107641984 */ /* 0x0002e80008000c00 */
[----:B------:R1:W1:Y:S04]  /*5760*/  @P1 LDS.128 R88, [R6+0x200] ;  /* 0x0002000006581984 */ /* 0x0002680000000c00 */
[----:B------:R1:W1:Y:S04]  /*5770*/  @P1 LDS.128 R92, [R4+0x200] ;  /* 0x00020000045c1984 */ /* 0x0002680000000c00 */
[----:B------:R1:W1:Y:S01]  /*5780*/  @P1 LDS.128 R96, [R2+0x200] ;  /* 0x0002000002601984 */ /* 0x0002620000000c00 */
[C---:B------:R-:W-:Y:S01]  /*5790*/  ISETP.NE.AND P1, PT, R160.reuse, 0x2, PT ;  /* 0x00000002a000780c */ /* 0x040fe20003f25270 */
[----:B------:R-:W-:Y:S01]  /*57a0*/  @!PT LDS RZ, [RZ] ;  /* 0x00000000fffff984 */ /* 0x000fe20000000800 */
[----:B------:R-:W-:Y:S01]  /*57b0*/  @!PT LDS RZ, [RZ] ;  /* 0x00000000fffff984 */ /* 0x000fe20000000800 */
[----:B------:R-:W-:Y:S01]  /*57c0*/  @!PT LDS RZ, [RZ] ;  /* 0x00000000fffff984 */ /* 0x000fe20000000800 */
[----:B------:R-:W-:Y:S01]  /*57d0*/  @!PT LDS RZ, [RZ] ;  /* 0x00000000fffff984 */ /* 0x000fe20000000800 */
[----:B------:R5:W-:Y:S06]  /*57e0*/  MEMBAR.ALL.CTA ;  /* 0x0000000000007992 */ /* 0x000bec0000008000 */
[----:B-----5:R-:W5:Y:S01]  /*57f0*/  FENCE.VIEW.ASYNC.S ;  /* 0x00000000000073c6 */ /* 0x020f620000000000 */
[----:B------:R-:W-:Y:S01]  /*5800*/  SEL R160, R160, RZ, P1 ;  /* 0x000000ffa0a07207 */ /* 0x000fe20000800000 */
[----:B-----5:R5:W-:Y:S02]  /*5810*/  SYNCS.ARRIVE.TRANS64.RED.A1T0 RZ, [R0+URZ], RZ ;  /* 0x000000ff00ff79a7 */ /* 0x020be400081004ff */
[----:B-----5:R-:W-:Y:S04]  /*5820*/  SEL R0, RZ, 0x1, P1 ;  /* 0x00000001ff007807 */ /* 0x020fe80000800000 */
[----:B---3--:R-:W-:Y:S02]  /*5830*/  LOP3.LUT R159, R159, R0, RZ, 0x3c, !PT ;  /* 0x000000009f9f7212 */ /* 0x008fe400078e3cff */
.L_x_90:
[----:B------:R-:W-:Y:S05]  /*5840*/  BSYNC B1 ;  /* 0x0000000000017941 */ /* 0x000fea0003800000 */
.L_x_89:
[----:B------:R-:W-:Y:S04]  /*5850*/  SHF.R.U32.HI R3, RZ, 0x15, R80 ;  /* 0x00000015ff037819 */ /* 0x000fe80000011650 */
[----:B------:R-:W-:Y:S01]  /*5860*/  LOP3.LUT P1, RZ, R3, 0x3, R154, 0x48, !PT ;  /* 0x0000000303ff7812 */ /* 0x000fe2000782489a */
[----:B------:R-:W-:Y:S01]  /*5870*/  @!UPT UIADD3 URZ, UPT, UPT, URZ, URZ, URZ ;  /* 0x000000fffffff290 */ /* 0x000fe2000fffe0ff */
[----:B----4-:R-:W-:Y:S11]  /*5880*/  @P0 BRA `(.L_x_94) ;  /* 0x0000000000080947 */ /* 0x010ff60003800000 */
[----:B------:R-:W3:Y:S02]  /*5890*/  SYNCS.PHASECHK.TRANS64.TRYWAIT P0, [R116+URZ+0xc0], R5 ;  /* 0x0000c005740075a7 */ /* 0x000ee400080011ff */
[----:B---3--:R-:W-:Y:S05]  /*58a0*/  @!P0 BRA `(.L_x_95) ;  /* 0x0000003400408947 */ /* 0x008fea0003800000 */
.L_x_94:
[----:B------:R-:W-:Y:S05]  /*58b0*/  @!P1 BRA `(.L_x_96) ;  /* 0x0000000000409947 */ /* 0x000fea0003800000 */
[----:B------:R-:W3:Y:S01]  /*58c0*/  LDCU.64 UR8, c[0x4][0x70] ;  /* 0x01000e00ff0877ac */ /* 0x000ee20008000a00 */
[----:B------:R-:W-:Y:S01]  /*58d0*/  MOV R3, 0x0 ;  /* 0x0000000000037802 */ /* 0x000fe20000000f00 */
[----:B------:R-:W-:Y:S02]  /*58e0*/  HFMA2 R12, -RZ, RZ, 0, 5.9604644775390625e-08 ;  /* 0x00000001ff0c7431 */ /* 0x000fe400000001ff */
[----:B------:R-:W-:Y:S02]  /*58f0*/  IMAD.MOV.U32 R8, RZ, RZ, 0x192 ;  /* 0x00000192ff087424 */ /* 0x000fe400078e00ff */
[----:B------:R-:W-:Y:S01]  /*5900*/  IMAD.MOV.U32 R13, RZ, RZ, RZ ;  /* 0x000000ffff0d7224 */ /* 0x000fe200078e00ff */
[----:B------:R-:W4:Y:S01]  /*5910*/  LDCU.64 UR6, c[0x4][0x78] ;  /* 0x01000f00ff0677ac */ /* 0x000f220008000a00 */
[----:B-1----:R-:W1:Y:S01]  /*5920*/  LDC.64 R2, c[0x4][R3] ;  /* 0x0100000003027b82 */ /* 0x002e620000000a00 */
[----:B------:R-:W5:Y:S01]  /*5930*/  LDCU.64 UR4, c[0x4][0x10] ;  /* 0x01000200ff0477ac */ /* 0x000f620008000a00 */
[----:B---3--:R-:W-:Y:S01]  /*5940*/  MOV R5, UR9 ;  /* 0x0000000900057c02 */ /* 0x008fe20008000f00 */
[----:B------:R-:W-:Y:S01]  /*5950*/  IMAD.U32 R4, RZ, RZ, UR8 ;  /* 0x00000008ff047e24 */ /* 0x000fe2000f8e00ff */
[----:B----4-:R-:W-:Y:S01]  /*5960*/  MOV R7, UR7 ;  /* 0x0000000700077c02 */ /* 0x010fe20008000f00 */
[----:B------:R-:W-:Y:S01]  /*5970*/  IMAD.U32 R6, RZ, RZ, UR6 ;  /* 0x00000006ff067e24 */ /* 0x000fe2000f8e00ff */
[----:B-----5:R-:W-:Y:S01]  /*5980*/  MOV R11, UR5 ;  /* 0x00000005000b7c02 */ /* 0x020fe20008000f00 */
[----:B------:R-:W-:Y:S02]  /*5990*/  IMAD.U32 R10, RZ, RZ, UR4 ;  /* 0x00000004ff0a7e24 */ /* 0x000fe4000f8e00ff */
[----:B------:R-:W-:Y:S07]  /*59a0*/  LEPC R20, `(.L_x_96) ;  /* 0x000000001014794e */ /* 0x000fee0000000000 */
[----:B-12---:R-:W-:Y:S05]  /*59b0*/  CALL.ABS.NOINC R2 ;  /* 0x0000000002007343 */ /* 0x006fea0003c00000 */
.L_x_96:
[----:B------:R-:W-:Y:S01]  /*59c0*/  SHF.L.U32 R83, R100, 0x10, RZ ;  /* 0x0000001064537819 */ /* 0x000fe200000006ff */
[----:B------:R-:W-:Y:S05]  /*59d0*/  WARPSYNC.ALL ;  /* 0x0000000000007948 */ /* 0x000fea0003800000 */
[----:B------:R-:W-:Y:S01]  /*59e0*/  R2UR UR4, R80 ;  /* 0x00000000500472ca */ /* 0x000fe200000e0000 */
[----:B------:R-:W-:Y:S01]  /*59f0*/  BSSY.RECONVERGENT B0, `(.L_x_97) ;  /* 0x0000121000007945 */ /* 0x000fe20003800200 */
[----:B------:R-:W-:Y:S02]  /*5a00*/  ISETP.NE.AND P6, PT, R104, RZ, PT ;  /* 0x000000ff6800720c */ /* 0x000fe40003fc5270 */
[----:B------:R-:W-:Y:S02]  /*5a10*/  IADD3 R119, PT, PT, R153, UR49, RZ ;  /* 0x0000003199777c10 */ /* 0x000fe4000fffe0ff */
[----:B------:R-:W-:Y:S02]  /*5a20*/  SHF.L.U32 R124, R163, 0x4, RZ ;  /* 0x00000004a37c7819 */ /* 0x000fe400000006ff */
[-C--:B------:R-:W-:Y:S02]  /*5a30*/  IADD3 R172, PT, PT, R165, R119.reuse, RZ ;  /* 0x00000077a5ac7210 */ /* 0x080fe40007ffe0ff */
[----:B------:R-:W-:Y:S02]  /*5a40*/  IADD3 R171, PT, PT, R164, R119, RZ ;  /* 0x00000077a4ab7210 */ /* 0x000fe40007ffe0ff */
[----:B------:R-:W-:Y:S01]  /*5a50*/  IADD3 R170, PT, PT, R119, R124, RZ ;  /* 0x0000007c77aa7210 */ /* 0x000fe20007ffe0ff */
[----:B-1-3--:R-:W2:Y:S01]  /*5a60*/  LDTM.x64 R4, tmem[UR4] ;  /* 0x00000004000479ee */ /* 0x00aea20008340000 */
[C---:B------:R-:W-:Y:S02]  /*5a70*/  PRMT R81, R100.reuse, 0x8880, RZ ;  /* 0x0000888064517816 */ /* 0x040fe400000000ff */
[----:B------:R-:W-:Y:S02]  /*5a80*/  SHF.R.S32.HI R83, RZ, 0x18, R83 ;  /* 0x00000018ff537819 */ /* 0x000fe40000011453 */
[----:B------:R-:W-:Y:S02]  /*5a90*/  SHF.R.S32.HI R86, RZ, 0x18, R101 ;  /* 0x00000018ff567819 */ /* 0x000fe40000011465 */
[----:B------:R-:W-:Y:S02]  /*5aa0*/  SHF.L.U32 R84, R100, 0x8, RZ ;  /* 0x0000000864547819 */ /* 0x000fe400000006ff */
[----:B------:R-:W-:Y:S02]  /*5ab0*/  SHF.L.U32 R85, R101, 0x8, RZ ;  /* 0x0000000865557819 */ /* 0x000fe400000006ff */
[----:B------:R-:W-:Y:S02]  /*5ac0*/  SHF.R.S32.HI R84, RZ, 0x18, R84 ;  /* 0x00000018ff547819 */ /* 0x000fe40000011454 */
[----:B------:R-:W-:Y:S02]  /*5ad0*/  SHF.R.S32.HI R85, RZ, 0x18, R85 ;  /* 0x00000018ff557819 */ /* 0x000fe40000011455 */
[----:B------:R-:W-:Y:S02]  /*5ae0*/  SHF.L.U32 R87, R98, 0x8, RZ ;  /* 0x0000000862577819 */ /* 0x000fe400000006ff */
[----:B------:R-:W-:Y:S02]  /*5af0*/  ISETP.NE.AND P0, PT, R167, RZ, PT ;  /* 0x000000ffa700720c */ /* 0x000fe40003f05270 */
[----:B------:R-:W-:Y:S02]  /*5b00*/  SHF.R.S32.HI R87, RZ, 0x18, R87 ;  /* 0x00000018ff577819 */ /* 0x000fe40000011457 */
[----:B------:R-:W-:Y:S02]  /*5b10*/  LEA R125, R160, UR49, 0x3 ;  /* 0x00000031a07d7c11 */ /* 0x000fe4000f8e18ff */
[----:B------:R-:W-:Y:S01]  /*5b20*/  @P6 SHF.L.U32 R126, R159, 0x1f, RZ ;  /* 0x0000001f9f7e6819 */ /* 0x000fe200000006ff */
[C---:B--2---:R-:W-:Y:S02]  /*5b30*/  IMAD R0, R78.reuse, R4, RZ ;  /* 0x000000044e007224 */ /* 0x044fe400078e02ff */
[C---:B------:R-:W-:Y:S02]  /*5b40*/  IMAD R2, R78.reuse, R5, RZ ;  /* 0x000000054e027224 */ /* 0x040fe400078e02ff */
[----:B------:R-:W-:Y:S02]  /*5b50*/  IMAD R3, R78, R6, RZ ;  /* 0x000000064e037224 */ /* 0x000fe400078e02ff */
[-C--:B------:R-:W-:Y:S01]  /*5b60*/  IMAD R0, R81, R82.reuse, R0 ;  /* 0x0000005251007224 */ /* 0x080fe200078e0200 */
[----:B------:R-:W-:Y:S01]  /*5b70*/  SHF.R.S32.HI R81, RZ, 0x18, R100 ;  /* 0x00000018ff517819 */ /* 0x000fe20000011464 */
[-C--:B------:R-:W-:Y:S01]  /*5b80*/  IMAD R2, R83, R82.reuse, R2 ;  /* 0x0000005253027224 */ /* 0x080fe200078e0202 */
[C---:B------:R-:W-:Y:S01]  /*5b90*/  PRMT R83, R101.reuse, 0x8880, RZ ;  /* 0x0000888065537816 */ /* 0x040fe200000000ff */
[----:B------:R-:W-:Y:S01]  /*5ba0*/  IMAD R3, R84, R82, R3 ;  /* 0x0000005254037224 */ /* 0x000fe200078e0203 */
[----:B------:R-:W-:Y:S01]  /*5bb0*/  SHF.L.U32 R84, R101, 0x10, RZ ;  /* 0x0000001065547819 */ /* 0x000fe200000006ff */
[C---:B------:R-:W-:Y:S02]  /*5bc0*/  IMAD R7, R78.reuse, R7, RZ ;  /* 0x000000074e077224 */ /* 0x040fe400078e02ff */
[C---:B------:R-:W-:Y:S01]  /*5bd0*/  IMAD R4, R78.reuse, R8, RZ ;  /* 0x000000084e047224 */ /* 0x040fe200078e02ff */
[----:B------:R-:W-:Y:S01]  /*5be0*/  SHF.R.S32.HI R84, RZ, 0x18, R84 ;  /* 0x00000018ff547819 */ /* 0x000fe20000011454 */
[----:B------:R-:W-:Y:S02]  /*5bf0*/  IMAD R5, R78, R9, RZ ;  /* 0x000000094e057224 */ /* 0x000fe400078e02ff */
[----:B------:R-:W-:Y:S01]  /*5c00*/  IMAD R7, R81, R82, R7 ;  /* 0x0000005251077224 */ /* 0x000fe200078e0207 */
[----:B------:R-:W-:Y:S01]  /*5c10*/  PRMT R81, R102, 0x8880, RZ ;  /* 0x0000888066517816 */ /* 0x000fe200000000ff */
[----:B------:R-:W-:Y:S02]  /*5c20*/  IMAD R6, R78, R10, RZ ;  /* 0x0000000a4e067224 */ /* 0x000fe400078e02ff */
[-C--:B------:R-:W-:Y:S01]  /*5c30*/  IMAD R4, R83, R82.reuse, R4 ;  /* 0x0000005253047224 */ /* 0x080fe200078e0204 */
[----:B------:R-:W-:Y:S01]  /*5c40*/  I2IP.S8.S32.SAT R105, R7, R3, RZ ;  /* 0x0000000307697239 */ /* 0x000fe200000014ff */
[----:B------:R-:W-:Y:S01]  /*5c50*/  IMAD R5, R84, R82, R5 ;  /* 0x0000005254057224 */ /* 0x000fe200078e0205 */
[----:B------:R-:W-:Y:S01]  /*5c60*/  SHF.L.U32 R83, R102, 0x10, RZ ;  /* 0x0000001066537819 */ /* 0x000fe200000006ff */
[----:B------:R-:W-:Y:S01]  /*5c70*/  IMAD R11, R78, R11, RZ ;  /* 0x0000000b4e0b7224 */ /* 0x000fe200078e02ff */
[----:B------:R-:W-:Y:S01]  /*5c80*/  I2IP.S8.S32.SAT R104, R2, R0, R105 ;  /* 0x0000000002687239 */ /* 0x000fe20000001469 */
[----:B------:R-:W-:Y:S01]  /*5c90*/  IMAD R6, R85, R82, R6 ;  /* 0x0000005255067224 */ /* 0x000fe200078e0206 */
[----:B------:R-:W-:Y:S01]  /*5ca0*/  SHF.R.S32.HI R83, RZ, 0x18, R83 ;  /* 0x00000018ff537819 */ /* 0x000fe20000011453 */
[----:B------:R-:W-:Y:S01]  /*5cb0*/  IMAD R8, R78, R12, RZ ;  /* 0x0000000c4e087224 */ /* 0x000fe200078e02ff */
[----:B------:R-:W-:Y:S01]  /*5cc0*/  SHF.L.U32 R85, R102, 0x8, RZ ;  /* 0x0000000866557819 */ /* 0x000fe200000006ff */
[----:B------:R-:W-:Y:S02]  /*5cd0*/  IMAD R9, R78, R13, RZ ;  /* 0x0000000d4e097224 */ /* 0x000fe400078e02ff */
[----:B------:R-:W-:Y:S01]  /*5ce0*/  IMAD R11, R86, R82, R11 ;  /* 0x00000052560b7224 */ /* 0x000fe200078e020b */
[----:B------:R-:W-:Y:S01]  /*5cf0*/  SHF.R.S32.HI R85, RZ, 0x18, R85 ;  /* 0x00000018ff557819 */ /* 0x000fe20000011455 */
[C---:B------:R-:W-:Y:S01]  /*5d00*/  IMAD R10, R78.reuse, R14, RZ ;  /* 0x0000000e4e0a7224 */ /* 0x040fe200078e02ff */
[----:B------:R-:W-:Y:S01]  /*5d10*/  SHF.R.S32.HI R86, RZ, 0x18, R103 ;  /* 0x00000018ff567819 */ /* 0x000fe20000011467 */
[----:B------:R-:W-:Y:S01]  /*5d20*/  IMAD R8, R81, R82, R8 ;  /* 0x0000005251087224 */ /* 0x000fe200078e0208 */
[----:B------:R-:W-:Y:S01]  /*5d30*/  I2IP.S8.S32.SAT R106, R11, R6, RZ ;  /* 0x000000060b6a7239 */ /* 0x000fe200000014ff */
[----:B------:R-:W-:Y:S01]  /*5d40*/  IMAD R9, R83, R82, R9 ;  /* 0x0000005253097224 */ /* 0x000fe200078e0209 */
[C---:B------:R-:W-:Y:S01]  /*5d50*/  PRMT R83, R103.reuse, 0x8880, RZ ;  /* 0x0000888067537816 */ /* 0x040fe200000000ff */
[----:B------:R-:W-:Y:S01]  /*5d60*/  IMAD.U32 R84, R103, 0x10000, RZ ;  /* 0x0001000067547824 */ /* 0x000fe200078e00ff */
[----:B------:R-:W-:Y:S01]  /*5d70*/  I2IP.S8.S32.SAT R105, R5, R4, R106 ;  /* 0x0000000405697239 */ /* 0x000fe2000000146a */
[C---:B------:R-:W-:Y:S01]  /*5d80*/  IMAD R15, R78.reuse, R15, RZ ;  /* 0x0000000f4e0f7224 */ /* 0x040fe200078e02ff */
[----:B------:R-:W-:Y:S01]  /*5d90*/  SHF.R.S32.HI R81, RZ, 0x18, R102 ;  /* 0x00000018ff517819 */ /* 0x000fe20000011466 */
[----:B------:R-:W-:Y:S01]  /*5da0*/  IMAD R10, R85, R82, R10 ;  /* 0x00000052550a7224 */ /* 0x000fe200078e020a */
[----:B------:R-:W-:Y:S01]  /*5db0*/  SHF.R.S32.HI R84, RZ, 0x18, R84 ;  /* 0x00000018ff547819 */ /* 0x000fe20000011454 */
[C---:B------:R-:W-:Y:S01]  /*5dc0*/  IMAD R12, R78.reuse, R16, RZ ;  /* 0x000000104e0c7224 */ /* 0x040fe200078e02ff */
[----:B------:R-:W-:Y:S01]  /*5dd0*/  SHF.L.U32 R85, R103, 0x8, RZ ;  /* 0x0000000867557819 */ /* 0x000fe200000006ff */
[----:B------:R-:W-:Y:S02]  /*5de0*/  IMAD R13, R78, R17, RZ ;  /* 0x000000114e0d7224 */ /* 0x000fe400078e02ff */
[----:B------:R-:W-:Y:S01]  /*5df0*/  IMAD R15, R81, R82, R15 ;  /* 0x00000052510f7224 */ /* 0x000fe200078e020f */
[----:B------:R-:W-:Y:S01]  /*5e00*/  PRMT R81, R88, 0x8880, RZ ;  /* 0x0000888058517816 */ /* 0x000fe200000000ff */
[----:B------:R-:W-:Y:S01]  /*5e10*/  IMAD R14, R78, R18, RZ ;  /* 0x000000124e0e7224 */ /* 0x000fe200078e02ff */
[----:B------:R-:W-:Y:S01]  /*5e20*/  SHF.R.S32.HI R85, RZ, 0x18, R85 ;  /* 0x00000018ff557819 */ /* 0x000fe20000011455 */
[----:B------:R-:W-:Y:S01]  /*5e30*/  IMAD R12, R83, R82, R12 ;  /* 0x00000052530c7224 */ /* 0x000fe200078e020c */
[----:B------:R-:W-:Y:S01]  /*5e40*/  I2IP.S8.S32.SAT R106, R15, R10, RZ ;  /* 0x0000000a0f6a7239 */ /* 0x000fe200000014ff */
[----:B------:R-:W-:Y:S01]  /*5e50*/  IMAD R13, R84, R82, R13 ;  /* 0x00000052540d7224 */ /* 0x000fe200078e020d */
[----:B------:R-:W-:Y:S01]  /*5e60*/  SHF.L.U32 R83, R88, 0x10, RZ ;  /* 0x0000001058537819 */ /* 0x000fe200000006ff */
[C---:B------:R-:W-:Y:S01]  /*5e70*/  IMAD R19, R78.reuse, R19, RZ ;  /* 0x000000134e137224 */ /* 0x040fe200078e02ff */
[----:B------:R-:W-:Y:S01]  /*5e80*/  I2IP.S8.S32.SAT R106, R9, R8, R106 ;  /* 0x00000008096a7239 */ /* 0x000fe2000000146a */
[----:B------:R-:W-:Y:S01]  /*5e90*/  IMAD R14, R85, R82, R14 ;  /* 0x00000052550e7224 */ /* 0x000fe200078e020e */
[----:B------:R-:W-:Y:S01]  /*5ea0*/  SHF.R.S32.HI R83, RZ, 0x18, R83 ;  /* 0x00000018ff537819 */ /* 0x000fe20000011453 */
[C---:B------:R-:W-:Y:S01]  /*5eb0*/  IMAD R16, R78.reuse, R20, RZ ;  /* 0x000000144e107224 */ /* 0x040fe200078e02ff */
[----:B------:R-:W-:Y:S01]  /*5ec0*/  SHF.L.U32 R84, R89, 0x10, RZ ;  /* 0x0000001059547819 */ /* 0x000fe200000006ff */
[----:B------:R-:W-:Y:S01]  /*5ed0*/  IMAD R17, R78, R21, RZ ;  /* 0x000000154e117224 */ /* 0x000fe200078e02ff */
[----:B------:R-:W-:Y:S01]  /*5ee0*/  SHF.L.U32 R85, R88, 0x8, RZ ;  /* 0x0000000858557819 */ /* 0x000fe200000006ff */
[----:B------:R-:W-:Y:S01]  /*5ef0*/  IMAD R19, R86, R82, R19 ;  /* 0x0000005256137224 */ /* 0x000fe200078e0213 */
[----:B------:R-:W-:Y:S01]  /*5f00*/  SHF.R.S32.HI R84, RZ, 0x18, R84 ;  /* 0x00000018ff547819 */ /* 0x000fe20000011454 */
[C---:B------:R-:W-:Y:S01]  /*5f10*/  IMAD R18, R78.reuse, R22, RZ ;  /* 0x000000164e127224 */ /* 0x040fe200078e02ff */
[----:B------:R-:W-:Y:S01]  /*5f20*/  SHF.R.S32.HI R85, RZ, 0x18, R85 ;  /* 0x00000018ff557819 */ /* 0x000fe20000011455 */
[----:B------:R-:W-:Y:S01]  /*5f30*/  IMAD R16, R81, R82, R16 ;  /* 0x0000005251107224 */ /* 0x000fe200078e0210 */
[----:B------:R-:W-:Y:S01]  /*5f40*/  I2IP.S8.S32.SAT R107, R19, R14, RZ ;  /* 0x0000000e136b7239 */ /* 0x000fe200000014ff */
[-C--:B------:R-:W-:Y:S01]  /*5f50*/  IMAD R17, R83, R82.reuse, R17 ;  /* 0x0000005253117224 */ /* 0x080fe200078e0211 */
[----:B------:R-:W-:Y:S01]  /*5f60*/  PRMT R83, R89, 0x8880, RZ ;  /* 0x0000888059537816 */ /* 0x000fe200000000ff */
[C---:B------:R-:W-:Y:S01]  /*5f70*/  IMAD R23, R78.reuse, R23, RZ ;  /* 0x000000174e177224 */ /* 0x040fe200078e02ff */
[----:B------:R-:W-:Y:S01]  /*5f80*/  SHF.R.S32.HI R81, RZ, 0x18, R88 ;  /* 0x00000018ff517819 */ /* 0x000fe20000011458 */
[----:B------:R-:W-:Y:S01]  /*5f90*/  IMAD R18, R85, R82, R18 ;  /* 0x0000005255127224 */ /* 0x000fe200078e0212 */
[----:B------:R-:W-:Y:S01]  /*5fa0*/  SHF.L.U32 R85, R89, 0x8, RZ ;  /* 0x0000000859557819 */ /* 0x000fe200000006ff */
[C---:B------:R-:W-:Y:S01]  /*5fb0*/  IMAD R20, R78.reuse, R24, RZ ;  /* 0x000000184e147224 */ /* 0x040fe200078e02ff */
[----:B------:R-:W-:Y:S01]  /*5fc0*/  I2IP.S8.S32.SAT R107, R13, R12, R107 ;  /* 0x0000000c0d6b7239 */ /* 0x000fe2000000146b */
[----:B------:R-:W-:Y:S01]  /*5fd0*/  IMAD R21, R78, R25, RZ ;  /* 0x000000194e157224 */ /* 0x000fe200078e02ff */
[----:B------:R-:W-:Y:S01]  /*5fe0*/  SHF.R.S32.HI R85, RZ, 0x18, R85 ;  /* 0x00000018ff557819 */ /* 0x000fe20000011455 */
[----:B------:R-:W-:Y:S01]  /*5ff0*/  IMAD R23, R81, R82, R23 ;  /* 0x0000005251177224 */ /* 0x000fe200078e0217 */
[----:B------:R-:W-:Y:S01]  /*6000*/  PRMT R81, R90, 0x8880, RZ ;  /* 0x000088805a517816 */ /* 0x000fe200000000ff */
[----:B------:R-:W-:Y:S01]  /*6010*/  IMAD R22, R78, R26, RZ ;  /* 0x0000001a4e167224 */ /* 0x000fe200078e02ff */
[----:B------:R1:W-:Y:S01]  /*6020*/  STS.128 [R153+UR49+0x4200], R104 ;  /* 0x0042006899007988 */ /* 0x0003e20008000c31 */
[----:B------:R-:W-:Y:S01]  /*6030*/  IMAD R20, R83, R82, R20 ;  /* 0x0000005253147224 */ /* 0x000fe200078e0214 */
[----:B------:R-:W-:Y:S01]  /*6040*/  I2IP.S8.S32.SAT R108, R23, R18, RZ ;  /* 0x00000012176c7239 */ /* 0x000fe200000014ff */
[----:B------:R-:W-:Y:S01]  /*6050*/  IMAD R21, R84, R82, R21 ;  /* 0x0000005254157224 */ /* 0x000fe200078e0215 */
[----:B------:R-:W-:Y:S01]  /*6060*/  SHF.R.S32.HI R86, RZ, 0x18, R89 ;  /* 0x00000018ff567819 */ /* 0x000fe20000011459 */
[----:B------:R-:W-:Y:S01]  /*6070*/  IMAD.U32 R83, R90, 0x10000, RZ ;  /* 0x000100005a537824 */ /* 0x000fe200078e00ff */
[----:B------:R-:W-:Y:S01]  /*6080*/  I2IP.S8.S32.SAT R108, R17, R16, R108 ;  /* 0x00000010116c7239 */ /* 0x000fe2000000146c */
[----:B------:R-:W-:Y:S01]  /*6090*/  IMAD R27, R78, R27, RZ ;  /* 0x0000001b4e1b7224 */ /* 0x000fe200078e02ff */
[----:B------:R-:W-:Y:S01]  /*60a0*/  SHF.L.U32 R84, R91, 0x10, RZ ;  /* 0x000000105b547819 */ /* 0x000fe200000006ff */
[----:B------:R-:W-:Y:S01]  /*60b0*/  IMAD R22, R85, R82, R22 ;  /* 0x0000005255167224 */ /* 0x000fe200078e0216 */
[----:B------:R-:W-:Y:S01]  /*60c0*/  SHF.L.U32 R85, R90, 0x8, RZ ;  /* 0x000000085a557819 */ /* 0x000fe200000006ff */
[C---:B------:R-:W-:Y:S01]  /*60d0*/  IMAD R24, R78.reuse, R28, RZ ;  /* 0x0000001c4e187224 */ /* 0x040fe200078e02ff */
[----:B------:R-:W-:Y:S01]  /*60e0*/  SHF.R.S32.HI R83, RZ, 0x18, R83 ;  /* 0x00000018ff537819 */ /* 0x000fe20000011453 */
[----:B------:R-:W-:Y:S01]  /*60f0*/  IMAD R25, R78, R29, RZ ;  /* 0x0000001d4e197224 */ /* 0x000fe200078e02ff */
[----:B------:R-:W-:Y:S01]  /*6100*/  SHF.R.S32.HI R84, RZ, 0x18, R84 ;  /* 0x00000018ff547819 */ /* 0x000fe20000011454 */
[----:B------:R-:W-:Y:S01]  /*6110*/  IMAD R27, R86, R82, R27 ;  /* 0x00000052561b7224 */ /* 0x000fe200078e021b */
[----:B------:R-:W-:Y:S01]  /*6120*/  SHF.R.S32.HI R85, RZ, 0x18, R85 ;  /* 0x00000018ff557819 */ /* 0x000fe20000011455 */
[C---:B------:R-:W-:Y:S01]  /*6130*/  IMAD R26, R78.reuse, R30, RZ ;  /* 0x0000001e4e1a7224 */ /* 0x040fe200078e02ff */
[----:B------:R-:W-:Y:S01]  /*6140*/  SHF.R.S32.HI R86, RZ, 0x18, R91 ;  /* 0x00000018ff567819 */ /* 0x000fe2000001145b */
[----:B------:R-:W-:Y:S01]  /*6150*/  IMAD R24, R81, R82, R24 ;  /* 0x0000005251187224 */ /* 0x000fe200078e0218 */
[----:B------:R-:W-:Y:S01]  /*6160*/  I2IP.S8.S32.SAT R109, R27, R22, RZ ;  /* 0x000000161b6d7239 */ /* 0x000fe200000014ff */
[----:B------:R-:W-:Y:S01]  /*6170*/  IMAD R25, R83, R82, R25 ;  /* 0x0000005253197224 */ /* 0x000fe200078e0219 */
[----:B------:R-:W-:Y:S01]  /*6180*/  SHF.R.S32.HI R81, RZ, 0x18, R90 ;  /* 0x00000018ff517819 */ /* 0x000fe2000001145a */
[C---:B------:R-:W-:Y:S01]  /*6190*/  IMAD R31, R78.reuse, R31, RZ ;  /* 0x0000001f4e1f7224 */ /* 0x040fe200078e02ff */
[----:B------:R-:W-:Y:S01]  /*61a0*/  I2IP.S8.S32.SAT R109, R21, R20, R109 ;  /* 0x00000014156d7239 */ /* 0x000fe2000000146d */
[----:B------:R-:W-:Y:S01]  /*61b0*/  IMAD R26, R85, R82, R26 ;  /* 0x00000052551a7224 */ /* 0x000fe200078e021a */
[C---:B------:R-:W-:Y:S01]  /*61c0*/  PRMT R83, R91.reuse, 0x8880, RZ ;  /* 0x000088805b537816 */ /* 0x040fe200000000ff */
[C---:B------:R-:W-:Y:S01]  /*61d0*/  IMAD R28, R78.reuse, R32, RZ ;  /* 0x000000204e1c7224 */ /* 0x040fe200078e02ff */
[----:B------:R-:W-:Y:S01]  /*61e0*/  SHF.L.U32 R85, R91, 0x8, RZ ;  /* 0x000000085b557819 */ /* 0x000fe200000006ff */
[C---:B------:R-:W-:Y:S02]  /*61f0*/  IMAD R29, R78.reuse, R33, RZ ;  /* 0x000000214e1d7224 */ /* 0x040fe400078e02ff */
[----:B------:R-:W-:Y:S01]  /*6200*/  IMAD R31, R81, R82, R31 ;  /* 0x00000052511f7224 */ /* 0x000fe200078e021f */
[----:B------:R-:W-:Y:S01]  /*6210*/  SHF.R.S32.HI R85, RZ, 0x18, R85 ;  /* 0x00000018ff557819 */ /* 0x000fe20000011455 */
[----:B------:R-:W-:Y:S01]  /*6220*/  IMAD R30, R78, R34, RZ ;  /* 0x000000224e1e7224 */ /* 0x000fe200078e02ff */
[----:B------:R-:W-:Y:S01]  /*6230*/  PRMT R81, R92, 0x8880, RZ ;  /* 0x000088805c517816 */ /* 0x000fe200000000ff */
[----:B------:R-:W-:Y:S01]  /*6240*/  IMAD R28, R83, R82, R28 ;  /* 0x00000052531c7224 */ /* 0x000fe200078e021c */
[----:B------:R-:W-:Y:S01]  /*6250*/  I2IP.S8.S32.SAT R110, R31, R26, RZ ;  /* 0x0000001a1f6e7239 */ /* 0x000fe200000014ff */
[----:B------:R-:W-:Y:S01]  /*6260*/  IMAD R29, R84, R82, R29 ;  /* 0x00000052541d7224 */ /* 0x000fe200078e021d */
[----:B------:R-:W-:Y:S01]  /*6270*/  SHF.L.U32 R83, R92, 0x10, RZ ;  /* 0x000000105c537819 */ /* 0x000fe200000006ff */
[----:B------:R-:W-:Y:S01]  /*6280*/  IMAD R35, R78, R35, RZ ;  /* 0x000000234e237224 */ /* 0x000fe200078e02ff */
[----:B------:R-:W-:Y:S01]  /*6290*/  I2IP.S8.S32.SAT R110, R25, R24, R110 ;  /* 0x00000018196e7239 */ /* 0x000fe2000000146e */
[----:B------:R-:W-:Y:S01]  /*62a0*/  IMAD R30, R85, R82, R30 ;  /* 0x00000052551e7224 */ /* 0x000fe200078e021e */
[----:B------:R-:W-:Y:S01]  /*62b0*/  SHF.L.U32 R85, R92, 0x8, RZ ;  /* 0x000000085c557819 */ /* 0x000fe200000006ff */
[C---:B------:R-:W-:Y:S01]  /*62c0*/  IMAD R32, R78.reuse, R36, RZ ;  /* 0x000000244e207224 */ /* 0x040fe200078e02ff */
[----:B------:R-:W-:Y:S01]  /*62d0*/  SHF.R.S32.HI R83, RZ, 0x18, R83 ;  /* 0x00000018ff537819 */ /* 0x000fe20000011453 */
[----:B------:R-:W-:Y:S01]  /*62e0*/  IMAD R33, R78, R37, RZ ;  /* 0x000000254e217224 */ /* 0x000fe200078e02ff */
[----:B------:R-:W-:Y:S01]  /*62f0*/  SHF.R.S32.HI R85, RZ, 0x18, R85 ;  /* 0x00000018ff557819 */ /* 0x000fe20000011455 */
[----:B------:R-:W-:Y:S01]  /*6300*/  IMAD R35, R86, R82, R35 ;  /* 0x0000005256237224 */ /* 0x000fe200078e0223 */
[----:B------:R-:W-:Y:S01]  /*6310*/  PRMT R84, R93, 0x8880, RZ ;  /* 0x000088805d547816 */ /* 0x000fe200000000ff */
[----:B------:R-:W-:Y:S01]  /*6320*/  IMAD R34, R78, R38, RZ ;  /* 0x000000264e227224 */ /* 0x000fe200078e02ff */
[----:B------:R-:W-:Y:S01]  /*6330*/  SHF.L.U32 R86, R96, 0x10, RZ ;  /* 0x0000001060567819 */ /* 0x000fe200000006ff */
[----:B------:R-:W-:Y:S01]  /*6340*/  IMAD R32, R81, R82, R32 ;  /* 0x0000005251207224 */ /* 0x000fe200078e0220 */
[----:B------:R-:W-:Y:S01]  /*6350*/  SHF.R.S32.HI R81, RZ, 0x18, R92 ;  /* 0x00000018ff517819 */ /* 0x000fe2000001145c */
[C---:B------:R-:W-:Y:S01]  /*6360*/  IMAD R39, R78.reuse, R39, RZ ;  /* 0x000000274e277224 */ /* 0x040fe200078e02ff */
[----:B------:R-:W-:Y:S01]  /*6370*/  I2IP.S8.S32.SAT R111, R35, R30, RZ ;  /* 0x0000001e236f7239 */ /* 0x000fe200000014ff */
[-C--:B------:R-:W-:Y:S02]  /*6380*/  IMAD R33, R83, R82.reuse, R33 ;  /* 0x0000005253217224 */ /* 0x080fe400078e0221 */
[----:B------:R-:W-:Y:S01]  /*6390*/  IMAD R34, R85, R82, R34 ;  /* 0x0000005255227224 */ /* 0x000fe200078e0222 */
[----:B------:R-:W-:Y:S01]  /*63a0*/  I2IP.S8.S32.SAT R111, R29, R28, R111 ;  /* 0x0000001c1d6f7239 */ /* 0x000fe2000000146f */
[C---:B------:R-:W-:Y:S01]  /*63b0*/  IMAD.U32 R83, R93.reuse, 0x10000, RZ ;  /* 0x000100005d537824 */ /* 0x040fe200078e00ff */
[----:B------:R-:W-:Y:S01]  /*63c0*/  SHF.L.U32 R85, R93, 0x8, RZ ;  /* 0x000000085d557819 */ /* 0x000fe200000006ff */
[----:B------:R-:W-:Y:S01]  /*63d0*/  IMAD R39, R81, R82, R39 ;  /* 0x0000005251277224 */ /* 0x000fe200078e0227 */
[----:B------:R-:W-:Y:S01]  /*63e0*/  MOV R81, R84 ;  /* 0x0000005400517202 */ /* 0x000fe20000000f00 */
[C---:B------:R-:W-:Y:S01]  /*63f0*/  IMAD R36, R78.reuse, R40, RZ ;  /* 0x000000284e247224 */ /* 0x040fe200078e02ff */
[----:B------:R-:W-:Y:S01]  /*6400*/  SHF.R.S32.HI R83, RZ, 0x18, R83 ;  /* 0x00000018ff537819 */ /* 0x000fe20000011453 */
[C---:B------:R-:W-:Y:S01]  /*6410*/  IMAD R37, R78.reuse, R41, RZ ;  /* 0x000000294e257224 */ /* 0x040fe200078e02ff */
[----:B------:R-:W-:Y:S01]  /*6420*/  SHF.R.S32.HI R85, RZ, 0x18, R85 ;  /* 0x00000018ff557819 */ /* 0x000fe20000011455 */
[C---:B------:R-:W-:Y:S01]  /*6430*/  IMAD R38, R78.reuse, R42, RZ ;  /* 0x0000002a4e267224 */ /* 0x040fe200078e02ff */
[----:B------:R1:W-:Y:S01]  /*6440*/  STS.128 [R172+0x4200], R108 ;  /* 0x0042006cac007388 */ /* 0x0003e20000000c00 */
[----:B------:R-:W-:Y:S01]  /*6450*/  IMAD R36, R81, R82, R36 ;  /* 0x0000005251247224 */ /* 0x000fe200078e0224 */
[----:B------:R-:W-:Y:S01]  /*6460*/  I2IP.S8.S32.SAT R112, R39, R34, RZ ;  /* 0x0000002227707239 */ /* 0x000fe200000014ff */
[-C--:B------:R-:W-:Y:S01]  /*6470*/  IMAD R37, R83, R82.reuse, R37 ;  /* 0x0000005253257224 */ /* 0x080fe200078e0225 */
[----:B------:R-:W-:Y:S01]  /*6480*/  SHF.R.S32.HI R84, RZ, 0x18, R93 ;  /* 0x00000018ff547819 */ /* 0x000fe2000001145d */
[----:B------:R-:W-:Y:S01]  /*6490*/  IMAD R43, R78, R43, RZ ;  /* 0x0000002b4e2b7224 */ /* 0x000fe200078e02ff */
[C---:B------:R-:W-:Y:S01]  /*64a0*/  SHF.L.U32 R83, R94.reuse, 0x10, RZ ;  /* 0x000000105e537819 */ /* 0x040fe200000006ff */
[----:B------:R-:W-:Y:S01]  /*64b0*/  IMAD R38, R85, R82, R38 ;  /* 0x0000005255267224 */ /* 0x000fe200078e0226 */
[----:B------:R-:W-:Y:S01]  /*64c0*/  PRMT R81, R94, 0x8880, RZ ;  /* 0x000088805e517816 */ /* 0x000fe200000000ff */
[----:B------:R-:W-:Y:S01]  /*64d0*/  IMAD R40, R78, R44, RZ ;  /* 0x0000002c4e287224 */ /* 0x000fe200078e02ff */
[----:B------:R-:W-:Y:S01]  /*64e0*/  SHF.L.U32 R85, R94, 0x8, RZ ;  /* 0x000000085e557819 */ /* 0x000fe200000006ff */
[----:B------:R-:W-:Y:S01]  /*64f0*/  IMAD R41, R78, R45, RZ ;  /* 0x0000002d4e297224 */ /* 0x000fe200078e02ff */
[----:B------:R-:W-:Y:S01]  /*6500*/  SHF.R.S32.HI R83, RZ, 0x18, R83 ;  /* 0x00000018ff537819 */ /* 0x000fe20000011453 */
[----:B------:R-:W-:Y:S01]  /*6510*/  IMAD R43, R84, R82, R43 ;  /* 0x00000052542b7224 */ /* 0x000fe200078e022b */
[----:B------:R-:W-:Y:S01]  /*6520*/  SHF.R.S32.HI R85, RZ, 0x18, R85 ;  /* 0x00000018ff557819 */ /* 0x000fe20000011455 */
[C---:B------:R-:W-:Y:S01]  /*6530*/  IMAD R42, R78.reuse, R46, RZ ;  /* 0x0000002e4e2a7224 */ /* 0x040fe200078e02ff */
[----:B------:R-:W-:Y:S01]  /*6540*/  I2IP.S8.S32.SAT R112, R33, R32, R112 ;  /* 0x0000002021707239 */ /* 0x000fe20000001470 */
[----:B------:R-:W-:Y:S01]  /*6550*/  IMAD R40, R81, R82, R40 ;  /* 0x0000005251287224 */ /* 0x000fe200078e0228 */
[----:B------:R-:W-:Y:S01]  /*6560*/  SHF.R.S32.HI R84, RZ, 0x18, R94 ;  /* 0x00000018ff547819 */ /* 0x000fe2000001145e */
[----:B------:R-:W-:Y:S01]  /*6570*/  IMAD R47, R78, R47, RZ ;  /* 0x0000002f4e2f7224 */ /* 0x000fe200078e02ff */
[----:B------:R-:W-:Y:S01]  /*6580*/  I2IP.S8.S32.SAT R113, R43, R38, RZ ;  /* 0x000000262b717239 */ /* 0x000fe200000014ff */
[-C--:B------:R-:W-:Y:S01]  /*6590*/  IMAD R41, R83, R82.reuse, R41 ;  /* 0x0000005253297224 */ /* 0x080fe200078e0229 */
[----:B------:R-:W-:Y:S01]  /*65a0*/  PRMT R81, R95, 0x8880, RZ ;  /* 0x000088805f517816 */ /* 0x000fe200000000ff */
[-C--:B------:R-:W-:Y:S01]  /*65b0*/  IMAD R42, R85, R82.reuse, R42 ;  /* 0x00000052552a7224 */ /* 0x080fe200078e022a */
[----:B------:R-:W-:Y:S01]  /*65c0*/  SHF.L.U32 R83, R95, 0x10, RZ ;  /* 0x000000105f537819 */ /* 0x000fe200000006ff */
[----:B------:R-:W-:Y:S01]  /*65d0*/  IMAD R47, R84, R82, R47 ;  /* 0x00000052542f7224 */ /* 0x000fe200078e022f */
[----:B------:R-:W-:Y:S01]  /*65e0*/  I2IP.S8.S32.SAT R113, R37, R36, R113 ;  /* 0x0000002425717239 */ /* 0x000fe20000001471 */
[C---:B------:R-:W-:Y:S01]  /*65f0*/  IMAD R44, R78.reuse, R48, RZ ;  /* 0x000000304e2c7224 */ /* 0x040fe200078e02ff */
[----:B------:R-:W-:Y:S01]  /*6600*/  SHF.R.S32.HI R83, RZ, 0x18, R83 ;  /* 0x00000018ff537819 */ /* 0x000fe20000011453 */
[----:B------:R-:W-:Y:S01]  /*6610*/  IMAD.SHL.U32 R84, R95, 0x100, RZ ;  /* 0x000001005f547824 */ /* 0x000fe200078e00ff */
[----:B------:R-:W-:Y:S01]  /*6620*/  I2IP.S8.S32.SAT R114, R47, R42, RZ ;  /* 0x0000002a2f727239 */ /* 0x000fe200000014ff */
[----:B------:R-:W-:Y:S01]  /*6630*/  IMAD R45, R78, R49, RZ ;  /* 0x000000314e2d7224 */ /* 0x000fe200078e02ff */
[----:B------:R-:W-:Y:S01]  /*6640*/  PRMT R85, R96, 0x8880, RZ ;  /* 0x0000888060557816 */ /* 0x000fe200000000ff */
[----:B------:R-:W-:Y:S01]  /*6650*/  IMAD R44, R81, R82, R44 ;  /* 0x00000052512c7224 */ /* 0x000fe200078e022c */
[----:B------:R-:W-:Y:S01]  /*6660*/  SHF.R.S32.HI R81, RZ, 0x18, R84 ;  /* 0x00000018ff517819 */ /* 0x000fe20000011454 */
[C---:B------:R-:W-:Y:S01]  /*6670*/  IMAD R46, R78.reuse, R50, RZ ;  /* 0x000000324e2e7224 */ /* 0x040fe200078e02ff */
[----:B------:R-:W-:Y:S01]  /*6680*/  I2IP.S8.S32.SAT R114, R41, R40, R114 ;  /* 0x0000002829727239 */ /* 0x000fe20000001472 */
[----:B------:R-:W-:Y:S01]  /*6690*/  IMAD R45, R83, R82, R45 ;  /* 0x00000052532d7224 */ /* 0x000fe200078e022d */
[----:B------:R-:W-:Y:S01]  /*66a0*/  SHF.R.S32.HI R83, RZ, 0x18, R95 ;  /* 0x00000018ff537819 */ /* 0x000fe2000001145f */
[----:B------:R-:W-:Y:S01]  /*66b0*/  IMAD R51, R78, R51, RZ ;  /* 0x000000334e337224 */ /* 0x000fe200078e02ff */
[----:B------:R-:W-:Y:S01]  /*66c0*/  SHF.L.U32 R84, R96, 0x8, RZ ;  /* 0x0000000860547819 */ /* 0x000fe200000006ff */
[C---:B------:R-:W-:Y:S02]  /*66d0*/  IMAD R48, R78.reuse, R52, RZ ;  /* 0x000000344e307224 */ /* 0x040fe400078e02ff */
[-C--:B------:R-:W-:Y:S01]  /*66e0*/  IMAD R46, R81, R82.reuse, R46 ;  /* 0x00000052512e7224 */ /* 0x080fe200078e022e */
[----:B------:R-:W-:Y:S01]  /*66f0*/  SHF.R.S32.HI R81, RZ, 0x18, R86 ;  /* 0x00000018ff517819 */ /* 0x000fe20000011456 */
[C---:B------:R-:W-:Y:S01]  /*6700*/  IMAD R49, R78.reuse, R53, RZ ;  /* 0x000000354e317224 */ /* 0x040fe200078e02ff */
[----:B------:R-:W-:Y:S01]  /*6710*/  SHF.R.S32.HI R86, RZ, 0x18, R99 ;  /* 0x00000018ff567819 */ /* 0x000fe20000011463 */
[----:B------:R-:W-:Y:S01]  /*6720*/  IMAD R51, R83, R82, R51 ;  /* 0x0000005253337224 */ /* 0x000fe200078e0233 */
[----:B------:R-:W-:Y:S01]  /*6730*/  SHF.R.S32.HI R83, RZ, 0x18, R84 ;  /* 0x00000018ff537819 */ /* 0x000fe20000011454 */
[C---:B------:R-:W-:Y:S01]  /*6740*/  IMAD R50, R78.reuse, R54, RZ ;  /* 0x000000364e327224 */ /* 0x040fe200078e02ff */
[----:B------:R-:W-:Y:S01]  /*6750*/  SHF.R.S32.HI R84, RZ, 0x18, R96 ;  /* 0x00000018ff547819 */ /* 0x000fe20000011460 */
[----:B------:R-:W-:Y:S01]  /*6760*/  IMAD R48, R85, R82, R48 ;  /* 0x0000005255307224 */ /* 0x000fe200078e0230 */
[----:B------:R-:W-:Y:S01]  /*6770*/  I2IP.S8.S32.SAT R115, R51, R46, RZ ;  /* 0x0000002e33737239 */ /* 0x000fe200000014ff */
[C---:B------:R-:W-:Y:S01]  /*6780*/  IMAD R55, R78.reuse, R55, RZ ;  /* 0x000000374e377224 */ /* 0x040fe200078e02ff */
[----:B------:R-:W-:Y:S01]  /*6790*/  SHF.L.U32 R85, R97, 0x10, RZ ;  /* 0x0000001061557819 */ /* 0x000fe200000006ff */
[----:B------:R-:W-:Y:S01]  /*67a0*/  IMAD R49, R81, R82, R49 ;  /* 0x0000005251317224 */ /* 0x000fe200078e0231 */
[----:B------:R-:W-:Y:S01]  /*67b0*/  PRMT R81, R97, 0x8880, RZ ;  /* 0x0000888061517816 */ /* 0x000fe200000000ff */
[----:B------:R-:W-:Y:S01]  /*67c0*/  IMAD R52, R78, R56, RZ ;  /* 0x000000384e347224 */ /* 0x000fe200078e02ff */
[----:B------:R-:W-:Y:S01]  /*67d0*/  I2IP.S8.S32.SAT R115, R45, R44, R115 ;  /* 0x0000002c2d737239 */ /* 0x000fe20000001473 */
[-C--:B------:R-:W-:Y:S01]  /*67e0*/  IMAD R50, R83, R82.reuse, R50 ;  /* 0x0000005253327224 */ /* 0x080fe200078e0232 */
[----:B------:R-:W-:Y:S01]  /*67f0*/  SHF.R.S32.HI R83, RZ, 0x18, R85 ;  /* 0x00000018ff537819 */ /* 0x000fe20000011455 */
[-C--:B------:R-:W-:Y:S01]  /*6800*/  IMAD R55, R84, R82.reuse, R55 ;  /* 0x0000005254377224 */ /* 0x080fe200078e0237 */
[----:B------:R-:W-:Y:S01]  /*6810*/  PRMT R85, R98, 0x8880, RZ ;  /* 0x0000888062557816 */ /* 0x000fe200000000ff */
[----:B------:R-:W-:Y:S01]  /*6820*/  IMAD R52, R81, R82, R52 ;  /* 0x0000005251347224 */ /* 0x000fe200078e0234 */
[----:B------:R-:W-:Y:S01]  /*6830*/  SHF.L.U32 R81, R97, 0x8, RZ ;  /* 0x0000000861517819 */ /* 0x000fe200000006ff */
[C---:B------:R-:W-:Y:S01]  /*6840*/  IMAD R53, R78.reuse, R57, RZ ;  /* 0x000000394e357224 */ /* 0x040fe200078e02ff */
[----:B------:R1:W-:Y:S01]  /*6850*/  STS.128 [R171+0x4200], R112 ;  /* 0x00420070ab007388 */ /* 0x0003e20000000c00 */
[----:B------:R-:W-:Y:S01]  /*6860*/  IMAD R54, R78, R58, RZ ;  /* 0x0000003a4e367224 */ /* 0x000fe200078e02ff */
[----:B------:R-:W-:Y:S01]  /*6870*/  SHF.R.S32.HI R81, RZ, 0x18, R81 ;  /* 0x00000018ff517819 */ /* 0x000fe20000011451 */
[----:B------:R-:W-:Y:S01]  /*6880*/  IMAD R53, R83, R82, R53 ;  /* 0x0000005253357224 */ /* 0x000fe200078e0235 */
[----:B------:R-:W-:Y:S01]  /*6890*/  SHF.L.U32 R84, R98, 0x10, RZ ;  /* 0x0000001062547819 */ /* 0x000fe200000006ff */
[C---:B------:R-:W-:Y:S01]  /*68a0*/  IMAD R59, R78.reuse, R59, RZ ;  /* 0x0000003b4e3b7224 */ /* 0x040fe200078e02ff */
[----:B------:R-:W-:Y:S01]  /*68b0*/  SHF.R.S32.HI R83, RZ, 0x18, R97 ;  /* 0x00000018ff537819 */ /* 0x000fe20000011461 */
[C---:B------:R-:W-:Y:S01]  /*68c0*/  IMAD R56, R78.reuse, R60, RZ ;  /* 0x0000003c4e387224 */ /* 0x040fe200078e02ff */
[----:B------:R-:W-:Y:S01]  /*68d0*/  I2IP.S8.S32.SAT R120, R55, R50, RZ ;  /* 0x0000003237787239 */ /* 0x000fe200000014ff */
[----:B------:R-:W-:Y:S01]  /*68e0*/  IMAD R54, R81, R82, R54 ;  /* 0x0000005251367224 */ /* 0x000fe200078e0236 */
[----:B------:R-:W-:Y:S01]  /*68f0*/  SHF.R.S32.HI R84, RZ, 0x18, R84 ;  /* 0x00000018ff547819 */ /* 0x000fe20000011454 */
[----:B------:R-:W-:Y:S01]  /*6900*/  IMAD R57, R78, R61, RZ ;  /* 0x0000003d4e397224 */ /* 0x000fe200078e02ff */
[----:B------:R-:W-:Y:S01]  /*6910*/  I2IP.S8.S32.SAT R120, R49, R48, R120 ;  /* 0x0000003031787239 */ /* 0x000fe20000001478 */
[-C--:B------:R-:W-:Y:S01]  /*6920*/  IMAD R59, R83, R82.reuse, R59 ;  /* 0x00000052533b7224 */ /* 0x080fe200078e023b */
[----:B------:R-:W-:Y:S01]  /*6930*/  PRMT R83, R99, 0x8880, RZ ;  /* 0x0000888063537816 */ /* 0x000fe200000000ff */
[-C--:B------:R-:W-:Y:S01]  /*6940*/  IMAD R56, R85, R82.reuse, R56 ;  /* 0x0000005255387224 */ /* 0x080fe200078e0238 */
[----:B------:R-:W-:Y:S01]  /*6950*/  SHF.R.S32.HI R81, RZ, 0x18, R98 ;  /* 0x00000018ff517819 */ /* 0x000fe20000011462 */
[----:B------:R-:W-:Y:S01]  /*6960*/  IMAD R57, R84, R82, R57 ;  /* 0x0000005254397224 */ /* 0x000fe200078e0239 */
[----:B------:R-:W-:Y:S01]  /*6970*/  I2IP.S8.S32.SAT R121, R59, R54, RZ ;  /* 0x000000363b797239 */ /* 0x000fe200000014ff */
[C---:B------:R-:W-:Y:S01]  /*6980*/  IMAD R58, R78.reuse, R62, RZ ;  /* 0x0000003e4e3a7224 */ /* 0x040fe200078e02ff */
[C---:B------:R-:W-:Y:S01]  /*6990*/  SHF.L.U32 R85, R99.reuse, 0x8, RZ ;  /* 0x0000000863557819 */ /* 0x040fe200000006ff */
[----:B------:R-:W-:Y:S01]  /*69a0*/  IMAD.U32 R84, R99, 0x10000, RZ ;  /* 0x0001000063547824 */ /* 0x000fe200078e00ff */
[----:B------:R-:W-:Y:S01]  /*69b0*/  I2IP.S8.S32.SAT R121, R53, R52, R121 ;  /* 0x0000003435797239 */ /* 0x000fe20000001479 */
[C---:B------:R-:W-:Y:S01]  /*69c0*/  IMAD R63, R78.reuse, R63, RZ ;  /* 0x0000003f4e3f7224 */ /* 0x040fe200078e02ff */
[----:B------:R-:W-:Y:S01]  /*69d0*/  SHF.R.S32.HI R85, RZ, 0x18, R85 ;  /* 0x00000018ff557819 */ /* 0x000fe20000011455 */
[C---:B------:R-:W-:Y:S01]  /*69e0*/  IMAD R60, R78.reuse, R64, RZ ;  /* 0x000000404e3c7224 */ /* 0x040fe200078e02ff */
[----:B------:R-:W-:Y:S01]  /*69f0*/  SHF.R.S32.HI R84, RZ, 0x18, R84 ;  /* 0x00000018ff547819 */ /* 0x000fe20000011454 */
[-C--:B------:R-:W-:Y:S02]  /*6a00*/  IMAD R58, R87, R82.reuse, R58 ;  /* 0x00000052573a7224 */ /* 0x080fe400078e023a */
[C---:B------:R-:W-:Y:S02]  /*6a10*/  IMAD R61, R78.reuse, R65, RZ ;  /* 0x000000414e3d7224 */ /* 0x040fe400078e02ff */
[-C--:B------:R-:W-:Y:S02]  /*6a20*/  IMAD R63, R81, R82.reuse, R63 ;  /* 0x00000052513f7224 */ /* 0x080fe400078e023f */
[----:B------:R-:W-:Y:S02]  /*6a30*/  IMAD R60, R83, R82, R60 ;  /* 0x00000052533c7224 */ /* 0x000fe400078e023c */
[----:B------:R-:W-:Y:S01]  /*6a40*/  IMAD R62, R78, R66, RZ ;  /* 0x000000424e3e7224 */ /* 0x000fe200078e02ff */
[----:B------:R-:W-:Y:S01]  /*6a50*/  I2IP.S8.S32.SAT R122, R63, R58, RZ ;  /* 0x0000003a3f7a7239 */ /* 0x000fe200000014ff */
[----:B------:R-:W-:Y:S02]  /*6a60*/  IMAD R61, R84, R82, R61 ;  /* 0x00000052543d7224 */ /* 0x000fe400078e023d */
[----:B------:R-:W-:Y:S01]  /*6a70*/  IMAD R67, R78, R67, RZ ;  /* 0x000000434e437224 */ /* 0x000fe200078e02ff */
[----:B------:R-:W-:Y:S01]  /*6a80*/  I2IP.S8.S32.SAT R122, R57, R56, R122 ;  /* 0x00000038397a7239 */ /* 0x000fe2000000147a */
[-C--:B------:R-:W-:Y:S02]  /*6a90*/  IMAD R62, R85, R82.reuse, R62 ;  /* 0x00000052553e7224 */ /* 0x080fe400078e023e */
[----:B------:R-:W-:Y:S05]  /*6aa0*/  IMAD R67, R86, R82, R67 ;  /* 0x0000005256437224 */ /* 0x000fea00078e0243 */
[----:B------:R-:W-:Y:S04]  /*6ab0*/  I2IP.S8.S32.SAT R123, R67, R62, RZ ;  /* 0x0000003e437b7239 */ /* 0x000fe800000014ff */
[----:B------:R-:W-:Y:S05]  /*6ac0*/  I2IP.S8.S32.SAT R123, R61, R60, R123 ;  /* 0x0000003c3d7b7239 */ /* 0x000fea000000147b */
[----:B------:R1:W-:Y:S01]  /*6ad0*/  STS.128 [R170+0x4200], R120 ;  /* 0x00420078aa007388 */ /* 0x0003e20000000c00 */
[----:B------:R-:W-:Y:S01]  /*6ae0*/  @!PT LDS RZ, [RZ] ;  /* 0x00000000fffff984 */ /* 0x000fe20000000800 */
[----:B------:R-:W-:Y:S01]  /*6af0*/  @!PT LDS RZ, [RZ] ;  /* 0x00000000fffff984 */ /* 0x000fe20000000800 */
[----:B------:R-:W-:Y:S01]  /*6b00*/  @!PT LDS RZ, [RZ] ;  /* 0x00000000fffff984 */ /* 0x000fe20000000800 */
[----:B------:R-:W-:Y:S01]  /*6b10*/  @!PT LDS RZ, [RZ] ;  /* 0x00000000fffff984 */ /* 0x000fe20000000800 */
[----:B------:R2:W-:Y:S07]  /*6b20*/  MEMBAR.ALL.CTA ;  /* 0x0000000000007992 */ /* 0x0005ee0000008000 */
[----:B--2---:R-:W2:Y:S02]  /*6b30*/  FENCE.VIEW.ASYNC.S ;  /* 0x00000000000073c6 */ /* 0x004ea40000000000 */
[----:B--2---:R-:W-:Y:S06]  /*6b40*/  BAR.SYNC.DEFER_BLOCKING 0x1, 0x80 ;  /* 0x0042000000007b1d */ /* 0x004fec0000010000 */
[----:B------:R-:W-:Y:S05]  /*6b50*/  @P0 BRA `(.L_x_98) ;  /* 0x0000000000280947 */ /* 0x000fea0003800000 */
[----:B------:R-:W-:Y:S02]  /*6b60*/  UIADD3 UR4, UPT, UPT, UR49, 0x4200, URZ ;  /* 0x0000420031047890 */ /* 0x000fe4000fffe0ff */
[----:B------:R-:W-:Y:S01]  /*6b70*/  UIADD3 UR6, UP0, UPT, UR52, 0x680, URZ ;  /* 0x0000068034067890 */ /* 0x000fe2000ff1e0ff */
[----:B------:R-:W-:Y:S03]  /*6b80*/  UMOV UR43, UR36 ;  /* 0x00000024002b7c82 */ /* 0x000fe60008000000 */
[----:B------:R-:W-:Y:S01]  /*6b90*/  MOV R166, UR4 ;  /* 0x0000000400a67c02 */ /* 0x000fe20008000f00 */
[----:B------:R-:W-:Y:S03]  /*6ba0*/  UIADD3.X UR7, UPT, UPT, URZ, UR53, URZ, UP0, !UPT ;  /* 0x00000035ff077290 */ /* 0x000fe600087fe4ff */
[----:B------:R-:W-:Y:S11]  /*6bb0*/  R2UR UR40, R166 ;  /* 0x00000000a62872ca */ /* 0x000ff600000e0000 */
[----:B------:R-:W-:Y:S02]  /*6bc0*/  @!UPT UIADD3 URZ, UPT, UPT, URZ, URZ, URZ ;  /* 0x000000fffffff290 */ /* 0x000fe4000fffe0ff */
[----:B------:R2:W-:Y:S01]  /*6bd0*/  UTMASTG.3D [UR40], [UR6] ;  /* 0x00000028060073b5 */ /* 0x0005e20008010000 */
[----:B------:R0:W-:Y:S01]  /*6be0*/  UTMACMDFLUSH ;  /* 0x00000000000079b7 */ /* 0x0001e20000000000 */
[----:B--2---:R-:W-:Y:S04]  /*6bf0*/  DEPBAR.LE SB0, 0x1 ;  /* 0x000080400000791a */ /* 0x004fe80000000000 */
.L_x_98:
[----:B------:R-:W-:Y:S05]  /*6c00*/  BSYNC.RECONVERGENT B0 ;  /* 0x0000000000007941 */ /* 0x000fea0003800200 */
.L_x_97:
[----:B------:R-:W-:Y:S06]  /*6c10*/  BAR.SYNC.DEFER_BLOCKING 0x1, 0x80 ;  /* 0x0042000000007b1d */ /* 0x000fec0000010000 */
[----:B------:R-:W2:Y:S01]  /*6c20*/  @P6 SYNCS.PHASECHK.TRANS64.TRYWAIT P0, [R125+URZ+0x70], R126 ;  /* 0x0000707e7d0065a7 */ /* 0x000ea200080011ff */
[----:B------:R-:W-:Y:S01]  /*6c30*/  BSSY B1, `(.L_x_99) ;  /* 0x0000023000017945 */ /* 0x000fe20003800000 */
[----:B--2---:R-:W-:Y:S03]  /*6c40*/  @P6 SEL R117, RZ, 0x1, !P0 ;  /* 0x00000001ff756807 */ /* 0x004fe60004000000 */
[----:B------:R-:W-:Y:S05]  /*6c50*/  @!P6 BRA `(.L_x_100) ;  /* 0x000000000080e947 */ /* 0x000fea0003800000 */
[----:B------:R-:W-:Y:S01]  /*6c60*/  ISETP.NE.AND P1, PT, R118, RZ, PT ;  /* 0x000000ff7600720c */ /* 0x000fe20003f25270 */
[----:B------:R-:W-:Y:S01]  /*6c70*/  BSSY B0, `(.L_x_101) ;  /* 0x000000a000007945 */ /* 0x000fe20003800000 */
[----:B------:R-:W-:Y:S11]  /*6c80*/  ISETP.NE.AND P0, PT, R117, RZ, PT ;  /* 0x000000ff7500720c */ /* 0x000ff60003f05270 */
[----:B------:R-:W-:Y:S04]  /*6c90*/  @P1 IMAD R119, R160, 0x2000, R119 ;  /* 0x00002000a0771824 */ /* 0x000fe800078e0277 */
[--C-:B------:R-:W-:Y:S01]  /*6ca0*/  @P1 IMAD.IADD R124, R124, 0x1, R119.reuse ;  /* 0x000000017c7c1824 */ /* 0x100fe200078e0277 */
[----:B------:R-:W-:Y:S01]  /*6cb0*/  @P1 IADD3 R3, PT, PT, R165, R119, RZ ;  /* 0x00000077a5031210 */ /* 0x000fe20007ffe0ff */
[----:B------:R-:W-:Y:S01]  /*6cc0*/  @P1 IMAD.IADD R2, R164, 0x1, R119 ;  /* 0x00000001a4021824 */ /* 0x000fe200078e0277 */
[----:B------:R-:W-:Y:S06]  /*6cd0*/  @P0 BRA `(.L_x_102) ;  /* 0x00000000000c0947 */ /* 0x000fec0003800000 */
[----:B------:R-:W-:Y:S04]  /*6ce0*/  SHF.L.U32 R0, R159, 0x1f, RZ ;  /* 0x0000001f9f007819 */ /* 0x000fe800000006ff */
[----:B------:R-:W2:Y:S02]  /*6cf0*/  SYNCS.PHASECHK.TRANS64.TRYWAIT P0, [R125+URZ+0x70], R0 ;  /* 0x000070007d0075a7 */ /* 0x000ea400080011ff */
[----:B--2---:R-:W-:Y:S05]  /*6d00*/  @!P0 BRA `(.L_x_103) ;  /* 0x00000020003c8947 */ /* 0x004fea0003800000 */
.L_x_102:
[----:B------:R-:W-:Y:S05]  /*6d10*/  BSYNC B0 ;  /* 0x0000000000007941 */ /* 0x000fea0003800000 */
.L_x_101:
[----:B------:R-:W-:Y:S01]  /*6d20*/  ISETP.NE.AND P0, PT, R118, RZ, PT ;  /* 0x000000ff7600720c */ /* 0x000fe20003f05270 */
[----:B--2---:R-:W-:Y:S02]  /*6d30*/  VIADD R125, R125, 0x80 ;  /* 0x000000807d7d7836 */ /* 0x004fe40000000000 */
[----:B------:R-:W-:Y:S02]  /*6d40*/  IMAD.U32 R0, RZ, RZ, UR37 ;  /* 0x00000025ff007e24 */ /* 0x000fe4000f8e00ff */
[----:B------:R-:W-:Y:S03]  /*6d50*/  VIADD R160, R160, 0x1 ;  /* 0x00000001a0a07836 */ /* 0x000fe60000000000 */
[----:B------:R-:W-:Y:S05]  /*6d60*/  PRMT R0, R0, 0x654, R125 ;  /* 0x0000065400007816 */ /* 0x000fea000000007d */
[----:B------:R2:W3:Y:S04]  /*6d70*/  @P0 LDS.128 R100, [R119+0x200] ;  /* 0x0002000077640984 */ /* 0x0004e80000000c00 */
[----:B------:R2:W4:Y:S04]  /*6d80*/  @P0 LDS.128 R88, [R3+0x200] ;  /* 0x0002000003580984 */ /* 0x0005280000000c00 */
        /* <DEDUP_REMOVED lines=12> */
[----:B--234-:R-:W-:Y:S02]  /*6e50*/  LOP3.LUT R159, R159, R0, RZ, 0x3c, !PT ;  /* 0x000000009f9f7212 */ /* 0x01cfe400078e3cff */
.L_x_100:
[----:B------:R-:W-:Y:S05]  /*6e60*/  BSYNC B1 ;  /* 0x0000000000017941 */ /* 0x000fea0003800000 */
.L_x_99:
[----:B------:R-:W-:Y:S05]  /*6e70*/  VIADD R3, R80, 0x40 ;  /* 0x0000004050037836 */ /* 0x000fea0000000000 */
[----:B------:R-:W-:Y:S04]  /*6e80*/  SHF.R.U32.HI R3, RZ, 0x15, R3 ;  /* 0x00000015ff037819 */ /* 0x000fe80000011603 */
[----:B------:R-:W-:Y:S11]  /*6e90*/  LOP3.LUT P0, RZ, R3, 0x3, R154, 0x48, !PT ;  /* 0x0000000303ff7812 */ /* 0x000ff6000780489a */
[----:B------:R-:W-:Y:S02]  /*6ea0*/  @!UPT UIADD3 URZ, UPT, UPT, URZ, URZ, URZ ;  /* 0x000000fffffff290 */ /* 0x000fe4000fffe0ff */
[----:B------:R-:W-:Y:S05]  /*6eb0*/  @!P0 BRA `(.L_x_104) ;  /* 0x0000000000408947 */ /* 0x000fea0003800000 */
[----:B------:R-:W2:Y:S01]  /*6ec0*/  LDCU.64 UR8, c[0x4][0x70] ;  /* 0x01000e00ff0877ac */ /* 0x000ea20008000a00 */
[----:B------:R-:W-:Y:S01]  /*6ed0*/  MOV R3, 0x0 ;  /* 0x0000000000037802 */ /* 0x000fe20000000f00 */
[----:B------:R-:W-:Y:S02]  /*6ee0*/  HFMA2 R12, -RZ, RZ, 0, 5.9604644775390625e-08 ;  /* 0x00000001ff0c7431 */ /* 0x000fe400000001ff */
[----:B------:R-:W-:Y:S02]  /*6ef0*/  IMAD.MOV.U32 R8, RZ, RZ, 0x192 ;  /* 0x00000192ff087424 */ /* 0x000fe400078e00ff */
[----:B------:R-:W-:Y:S01]  /*6f00*/  IMAD.MOV.U32 R13, RZ, RZ, RZ ;  /* 0x000000ffff0d7224 */ /* 0x000fe200078e00ff */
[----:B------:R-:W3:Y:S01]  /*6f10*/  LDCU.64 UR6, c[0x4][0x78] ;  /* 0x01000f00ff0677ac */ /* 0x000ee20008000a00 */
[----:B------:R-:W4:Y:S01]  /*6f20*/  LDC.64 R2, c[0x4][R3] ;  /* 0x0100000003027b82 */ /* 0x000f220000000a00 */
[----:B------:R-:W5:Y:S01]  /*6f30*/  LDCU.64 UR4, c[0x4][0x10] ;  /* 0x01000200ff0477ac */ /* 0x000f620008000a00 */
[----:B--2---:R-:W-:Y:S01]  /*6f40*/  MOV R5, UR9 ;  /* 0x0000000900057c02 */ /* 0x004fe20008000f00 */
[----:B------:R-:W-:Y:S01]  /*6f50*/  IMAD.U32 R4, RZ, RZ, UR8 ;  /* 0x00000008ff047e24 */ /* 0x000fe2000f8e00ff */
[----:B---3--:R-:W-:Y:S01]  /*6f60*/  MOV R7, UR7 ;  /* 0x0000000700077c02 */ /* 0x008fe20008000f00 */
[----:B------:R-:W-:Y:S01]  /*6f70*/  IMAD.U32 R6, RZ, RZ, UR6 ;  /* 0x00000006ff067e24 */ /* 0x000fe2000f8e00ff */
[----:B-----5:R-:W-:Y:S01]  /*6f80*/  MOV R11, UR5 ;  /* 0x00000005000b7c02 */ /* 0x020fe20008000f00 */
[----:B------:R-:W-:Y:S02]  /*6f90*/  IMAD.U32 R10, RZ, RZ, UR4 ;  /* 0x00000004ff0a7e24 */ /* 0x000fe4000f8e00ff */
[----:B------:R-:W-:Y:S07]  /*6fa0*/  LEPC R20, `(.L_x_104) ;  /* 0x000000001014794e */ /* 0x000fee0000000000 */
[----:B-1--4-:R-:W-:Y:S05]  /*6fb0*/  CALL.ABS.NOINC R2 ;  /* 0x0000000002007343 */ /* 0x012fea0003c00000 */
.L_x_104:
[----:B------:R-:W-:Y:S01]  /*6fc0*/  ISETP.NE.AND P0, PT, R167, RZ, PT ;  /* 0x000000ffa700720c */ /* 0x000fe20003f05270 */
[----:B------:R-:W-:Y:S05]  /*6fd0*/  WARPSYNC.ALL ;  /* 0x0000000000007948 */ /* 0x000fea0003800000 */
[----:B------:R-:W-:Y:S01]  /*6fe0*/  IMAD.U32 R140, R102, 0x10000, RZ ;  /* 0x00010000668c7824 */ /* 0x000fe200078e00ff */
[----:B------:R-:W-:Y:S01]  /*6ff0*/  R2UR UR4, R80 ;  /* 0x00000000500472ca */ /* 0x000fe200000e0000 */
[----:B------:R-:W-:Y:S01]  /*7000*/  IMAD.U32 R134, R88, 0x10000, RZ ;  /* 0x0001000058867824 */ /* 0x000fe200078e00ff */
[C---:B------:R-:W-:Y:S01]  /*7010*/  SHF.L.U32 R0, R100.reuse, 0x10, RZ ;  /* 0x0000001064007819 */ /* 0x040fe200000006ff */
[----:B-1----:R-:W-:Y:S01]  /*7020*/  IMAD.U32 R119, R93, 0x10000, RZ ;  /* 0x000100005d777824 */ /* 0x002fe200078e00ff */
[----:B------:R-:W-:Y:S01]  /*7030*/  PRMT R3, R100, 0x8880, RZ ;  /* 0x0000888064037816 */ /* 0x000fe200000000ff */
[----:B------:R-:W-:Y:S01]  /*7040*/  IMAD.U32 R104, R98, 0x10000, RZ ;  /* 0x0001000062687824 */ /* 0x000fe200078e00ff */
[----:B------:R-:W-:Y:S01]  /*7050*/  SHF.L.U32 R81, R100, 0x8, RZ ;  /* 0x0000000864517819 */ /* 0x000fe200000006ff */
[----:B------:R-:W-:Y:S01]  /*7060*/  IMAD.SHL.U32 R127, R90, 0x100, RZ ;  /* 0x000001005a7f7824 */ /* 0x000fe200078e00ff */
[----:B------:R-:W-:Y:S01]  /*7070*/  SHF.R.S32.HI R0, RZ, 0x18, R0 ;  /* 0x00000018ff007819 */ /* 0x000fe20000011400 */
[----:B------:R-:W-:Y:S01]  /*7080*/  IMAD.SHL.U32 R112, R95, 0x100, RZ ;  /* 0x000001005f707824 */ /* 0x000fe200078e00ff */
[----:B------:R-:W-:Y:S01]  /*7090*/  SHF.R.S32.HI R81, RZ, 0x18, R81 ;  /* 0x00000018ff517819 */ /* 0x000fe20000011451 */
[----:B------:R-:W-:Y:S01]  /*70a0*/  BSSY.RECONVERGENT B0, `(.L_x_105) ;  /* 0x0000121000007945 */ /* 0x000fe20003800200 */
[----:B------:R-:W-:Y:S01]  /*70b0*/  SHF.R.S32.HI R2, RZ, 0x18, R100 ;  /* 0x00000018ff027819 */ /* 0x000fe20000011464 */
[----:B------:R-:W1:Y:S01]  /*70c0*/  LDTM.x64 R4, tmem[UR4+0x40] ;  /* 0x00004004000479ee */ /* 0x000e620008340000 */
[----:B------:R-:W-:Y:S01]  /*70d0*/  NOP ;  /* 0x0000000000007918 */ /* 0x000fe20000000000 */
[----:B------:R-:W-:Y:S02]  /*70e0*/  SHF.R.S32.HI R84, RZ, 0x18, R101 ;  /* 0x00000018ff547819 */ /* 0x000fe40000011465 */
[----:B------:R-:W-:Y:S02]  /*70f0*/  SHF.R.S32.HI R85, RZ, 0x18, R102 ;  /* 0x00000018ff557819 */ /* 0x000fe40000011466 */
[----:B------:R-:W-:Y:S02]  /*7100*/  SHF.R.S32.HI R86, RZ, 0x18, R103 ;  /* 0x00000018ff567819 */ /* 0x000fe40000011467 */
[----:B------:R-:W-:Y:S02]  /*7110*/  SHF.R.S32.HI R87, RZ, 0x18, R88 ;  /* 0x00000018ff577819 */ /* 0x000fe40000011458 */
[----:B------:R-:W-:Y:S02]  /*7120*/  R2UR UR5, R116 ;  /* 0x00000000740572ca */ /* 0x000fe400000e0000 */
[C---:B------:R-:W-:Y:S02]  /*7130*/  PRMT R143, R101.reuse, 0x8880, RZ ;  /* 0x00008880658f7816 */ /* 0x040fe400000000ff */
[----:B------:R-:W-:Y:S02]  /*7140*/  SHF.L.U32 R83, R101, 0x10, RZ ;  /* 0x0000001065537819 */ /* 0x000fe400000006ff */
[----:B------:R-:W-:Y:S02]  /*7150*/  PRMT R141, R102, 0x8880, RZ ;  /* 0x00008880668d7816 */ /* 0x000fe400000000ff */
[----:B------:R-:W-:Y:S02]  /*7160*/  SHF.R.S32.HI R83, RZ, 0x18, R83 ;  /* 0x00000018ff537819 */ /* 0x000fe40000011453 */
[C---:B------:R-:W-:Y:S02]  /*7170*/  PRMT R138, R103.reuse, 0x8880, RZ ;  /* 0x00008880678a7816 */ /* 0x040fe400000000ff */
[----:B------:R-:W-:Y:S01]  /*7180*/  SHF.L.U32 R137, R103, 0x10, RZ ;  /* 0x0000001067897819 */ /* 0x000fe200000006ff */
[----:B------:R-:W-:Y:S01]  /*7190*/  UIADD3 UR5, UPT, UPT, UR5, 0xe0, URZ ;  /* 0x000000e005057890 */ /* 0x000fe2000fffe0ff */
[----:B-1----:R-:W-:Y:S01]  /*71a0*/  IMAD R4, R78, R4, RZ ;  /* 0x000000044e047224 */ /* 0x002fe200078e02ff */
[----:B------:R-:W-:Y:S01]  /*71b0*/  PRMT R135, R88, 0x8880, RZ ;  /* 0x0000888058877816 */ /* 0x000fe200000000ff */
[C---:B------:R-:W-:Y:S01]  /*71c0*/  IMAD R5, R78.reuse, R5, RZ ;  /* 0x000000054e057224 */ /* 0x040fe200078e02ff */
[----:B------:R-:W-:Y:S01]  /*71d0*/  UPRMT UR5, UR37, 0x654, UR5 ;  /* 0x0000065425057896 */ /* 0x000fe20008000005 */
[----:B------:R-:W-:Y:S01]  /*71e0*/  IMAD R4, R3, R82, R4 ;  /* 0x0000005203047224 */ /* 0x000fe200078e0204 */
[C---:B------:R-:W-:Y:S01]  /*71f0*/  PRMT R132, R89.reuse, 0x8880, RZ ;  /* 0x0000888059847816 */ /* 0x040fe200000000ff */
[----:B------:R-:W-:Y:S01]  /*7200*/  IMAD R6, R78, R6, RZ ;  /* 0x000000064e067224 */ /* 0x000fe200078e02ff */
[----:B------:R-:W-:Y:S01]  /*7210*/  SHF.L.U32 R131, R89, 0x10, RZ ;  /* 0x0000001059837819 */ /* 0x000fe200000006ff */
[----:B------:R-:W-:Y:S01]  /*7220*/  IMAD R5, R0, R82, R5 ;  /* 0x0000005200057224 */ /* 0x000fe200078e0205 */
[----:B------:R-:W-:Y:S01]  /*7230*/  PRMT R129, R90, 0x8880, RZ ;  /* 0x000088805a817816 */ /* 0x000fe200000000ff */
[----:B------:R-:W-:Y:S01]  /*7240*/  IMAD R0, R78, R16, RZ ;  /* 0x000000104e007224 */ /* 0x000fe200078e02ff */
[----:B------:R-:W-:Y:S01]  /*7250*/  SHF.L.U32 R128, R90, 0x10, RZ ;  /* 0x000000105a807819 */ /* 0x000fe200000006ff */
[C---:B------:R-:W-:Y:S01]  /*7260*/  IMAD R7, R78.reuse, R7, RZ ;  /* 0x000000074e077224 */ /* 0x040fe200078e02ff */
[----:B------:R-:W-:Y:S01]  /*7270*/  SYNCS.ARRIVE.TRANS64.RED.A1T0 RZ, [UR5], RZ ;  /* 0x000000ffffff79a7 */ /* 0x000fe20008100405 */
[C---:B------:R-:W-:Y:S01]  /*7280*/  IMAD R16, R78.reuse, R20, RZ ;  /* 0x000000144e107224 */ /* 0x040fe200078e02ff */
[C---:B------:R-:W-:Y:S01]  /*7290*/  PRMT R126, R91.reuse, 0x8880, RZ ;  /* 0x000088805b7e7816 */ /* 0x040fe200000000ff */
[C---:B------:R-:W-:Y:S01]  /*72a0*/  IMAD R20, R78.reuse, R24, RZ ;  /* 0x000000184e147224 */ /* 0x040fe200078e02ff */
[----:B------:R-:W-:Y:S01]  /*72b0*/  SHF.L.U32 R125, R91, 0x10, RZ ;  /* 0x000000105b7d7819 */ /* 0x000fe200000006ff */
[----:B------:R-:W-:Y:S01]  /*72c0*/  IMAD R6, R81, R82, R6 ;  /* 0x0000005251067224 */ /* 0x000fe200078e0206 */
[----:B------:R-:W-:Y:S01]  /*72d0*/  MOV R81, R143 ;  /* 0x0000008f00517202 */ /* 0x000fe20000000f00 */
[----:B------:R-:W-:Y:S01]  /*72e0*/  IMAD R24, R78, R28, RZ ;  /* 0x0000001c4e187224 */ /* 0x000fe200078e02ff */
[----:B------:R-:W-:Y:S01]  /*72f0*/  PRMT R123, R92, 0x8880, RZ ;  /* 0x000088805c7b7816 */ /* 0x000fe200000000ff */
[----:B------:R-:W-:Y:S01]  /*7300*/  IMAD R28, R78, R32, RZ ;  /* 0x000000204e1c7224 */ /* 0x000fe200078e02ff */
[----:B------:R-:W-:Y:S01]  /*7310*/  SHF.L.U32 R122, R92, 0x10, RZ ;  /* 0x000000105c7a7819 */ /* 0x000fe200000006ff */
[----:B------:R-:W-:Y:S01]  /*7320*/  IMAD R7, R2, R82, R7 ;  /* 0x0000005202077224 */ /* 0x000fe200078e0207 */
[----:B------:R-:W-:Y:S01]  /*7330*/  PRMT R120, R93, 0x8880, RZ ;  /* 0x000088805d787816 */ /* 0x000fe200000000ff */
[----:B------:R-:W-:Y:S01]  /*7340*/  IMAD R32, R78, R36, RZ ;  /* 0x000000244e207224 */ /* 0x000fe200078e02ff */
[----:B------:R-:W-:Y:S01]  /*7350*/  PRMT R117, R94, 0x8880, RZ ;  /* 0x000088805e757816 */ /* 0x000fe200000000ff */
[----:B------:R-:W-:Y:S01]  /*7360*/  IMAD R2, R78, R17, RZ ;  /* 0x000000114e027224 */ /* 0x000fe200078e02ff */
[----:B------:R-:W-:Y:S01]  /*7370*/  SHF.L.U32 R116, R94, 0x10, RZ ;  /* 0x000000105e747819 */ /* 0x000fe200000006ff */
[----:B------:R-:W-:Y:S01]  /*7380*/  IMAD R36, R78, R40, RZ ;  /* 0x000000284e247224 */ /* 0x000fe200078e02ff */
[----:B------:R-:W-:Y:S01]  /*7390*/  SHF.L.U32 R115, R94, 0x8, RZ ;  /* 0x000000085e737819 */ /* 0x000fe200000006ff */
[C---:B------:R-:W-:Y:S01]  /*73a0*/  IMAD R17, R78.reuse, R21, RZ ;  /* 0x000000154e117224 */ /* 0x040fe200078e02ff */
[C---:B------:R-:W-:Y:S01]  /*73b0*/  PRMT R114, R95.reuse, 0x8880, RZ ;  /* 0x000088805f727816 */ /* 0x040fe200000000ff */
[C---:B------:R-:W-:Y:S01]  /*73c0*/  IMAD R40, R78.reuse, R44, RZ ;  /* 0x0000002c4e287224 */ /* 0x040fe200078e02ff */
[----:B------:R-:W-:Y:S01]  /*73d0*/  SHF.L.U32 R113, R95, 0x10, RZ ;  /* 0x000000105f717819 */ /* 0x000fe200000006ff */
[----:B------:R-:W-:Y:S01]  /*73e0*/  IMAD R21, R78, R25, RZ ;  /* 0x000000194e157224 */ /* 0x000fe200078e02ff */
[----:B------:R-:W-:Y:S01]  /*73f0*/  PRMT R111, R96, 0x8880, RZ ;  /* 0x00008880606f7816 */ /* 0x000fe200000000ff */
        /* <DEDUP_REMOVED lines=8> */
[C---:B------:R-:W-:Y:S01]  /*7480*/  IMAD R52, R78.reuse, R56, RZ ;  /* 0x000000384e347224 */ /* 0x040fe200078e02ff */
[----:B------:R-:W-:Y:S01]  /*7490*/  SHF.L.U32 R142, R101, 0x8, RZ ;  /* 0x00000008658e7819 */ /* 0x000fe200000006ff */
[C---:B------:R-:W-:Y:S01]  /*74a0*/  IMAD R8, R78.reuse, R8, RZ ;  /* 0x000000084e087224 */ /* 0x040fe200078e02ff */
[C---:B------:R-:W-:Y:S01]  /*74b0*/  SHF.L.U32 R101, R99.reuse, 0x10, RZ ;  /* 0x0000001063657819 */ /* 0x040fe200000006ff */
[----:B------:R-:W-:Y:S01]  /*74c0*/  IMAD R33, R78, R37, RZ ;  /* 0x000000254e217224 */ /* 0x000fe200078e02ff */
[----:B------:R-:W-:Y:S01]  /*74d0*/  SHF.L.U32 R139, R102, 0x8, RZ ;  /* 0x00000008668b7819 */ /* 0x000fe200000006ff */
[C---:B------:R-:W-:Y:S01]  /*74e0*/  IMAD R56, R78.reuse, R60, RZ ;  /* 0x0000003c4e387224 */ /* 0x040fe200078e02ff */
[----:B------:R-:W-:Y:S01]  /*74f0*/  PRMT R102, R99, 0x8880, RZ ;  /* 0x0000888063667816 */ /* 0x000fe200000000ff */
[C---:B------:R-:W-:Y:S01]  /*7500*/  IMAD R37, R78.reuse, R41, RZ ;  /* 0x000000294e257224 */ /* 0x040fe200078e02ff */
[----:B------:R-:W-:Y:S01]  /*7510*/  SHF.L.U32 R136, R103, 0x8, RZ ;  /* 0x0000000867887819 */ /* 0x000fe200000006ff */
[C---:B------:R-:W-:Y:S01]  /*7520*/  IMAD R60, R78.reuse, R64, RZ ;  /* 0x000000404e3c7224 */ /* 0x040fe200078e02ff */
[----:B------:R-:W-:Y:S01]  /*7530*/  I2IP.S8.S32.SAT R64, R7, R6, RZ ;  /* 0x0000000607407239 */ /* 0x000fe200000014ff */
[C---:B------:R-:W-:Y:S01]  /*7540*/  IMAD R9, R78.reuse, R9, RZ ;  /* 0x000000094e097224 */ /* 0x040fe200078e02ff */
[----:B------:R-:W-:Y:S01]  /*7550*/  SHF.R.S32.HI R6, RZ, 0x18, R140 ;  /* 0x00000018ff067819 */ /* 0x000fe2000001148c */
[C---:B------:R-:W-:Y:S01]  /*7560*/  IMAD R41, R78.reuse, R45, RZ ;  /* 0x0000002d4e297224 */ /* 0x040fe200078e02ff */
[----:B------:R-:W-:Y:S01]  /*7570*/  SHF.R.S32.HI R7, RZ, 0x18, R142 ;  /* 0x00000018ff077819 */ /* 0x000fe2000001148e */
[----:B------:R-:W-:Y:S01]  /*7580*/  IMAD R45, R78, R49, RZ ;  /* 0x000000314e2d7224 */ /* 0x000fe200078e02ff */
[----:B------:R-:W-:Y:S01]  /*7590*/  SHF.L.U32 R133, R88, 0x8, RZ ;  /* 0x0000000858857819 */ /* 0x000fe200000006ff */
[C---:B------:R-:W-:Y:S01]  /*75a0*/  IMAD R10, R78.reuse, R10, RZ ;  /* 0x0000000a4e0a7224 */ /* 0x040fe200078e02ff */
[----:B------:R-:W-:Y:S01]  /*75b0*/  SHF.R.S32.HI R88, RZ, 0x18, R89 ;  /* 0x00000018ff587819 */ /* 0x000fe20000011459 */
[C---:B------:R-:W-:Y:S01]  /*75c0*/  IMAD R49, R78.reuse, R53, RZ ;  /* 0x000000354e317224 */ /* 0x040fe200078e02ff */
[----:B------:R-:W-:Y:S01]  /*75d0*/  SHF.L.U32 R130, R89, 0x8, RZ ;  /* 0x0000000859827819 */ /* 0x000fe200000006ff */
[-C--:B------:R-:W-:Y:S01]  /*75e0*/  IMAD R8, R81, R82.reuse, R8 ;  /* 0x0000005251087224 */ /* 0x080fe200078e0208 */
[----:B------:R-:W-:Y:S01]  /*75f0*/  SHF.R.S32.HI R81, RZ, 0x18, R139 ;  /* 0x00000018ff517819 */ /* 0x000fe2000001148b */
[C---:B------:R-:W-:Y:S01]  /*7600*/  IMAD R53, R78.reuse, R57, RZ ;  /* 0x000000394e357224 */ /* 0x040fe200078e02ff */
[----:B------:R-:W-:Y:S01]  /*7610*/  SHF.R.S32.HI R89, RZ, 0x18, R90 ;  /* 0x00000018ff597819 */ /* 0x000fe2000001145a */
[C---:B------:R-:W-:Y:S01]  /*7620*/  IMAD R11, R78.reuse, R11, RZ ;  /* 0x0000000b4e0b7224 */ /* 0x040fe200078e02ff */
[----:B------:R-:W-:Y:S01]  /*7630*/  SHF.R.S32.HI R90, RZ, 0x18, R91 ;  /* 0x00000018ff5a7819 */ /* 0x000fe2000001145b */
[C---:B------:R-:W-:Y:S01]  /*7640*/  IMAD R57, R78.reuse, R61, RZ ;  /* 0x0000003d4e397224 */ /* 0x040fe200078e02ff */
[----:B------:R-:W-:Y:S01]  /*7650*/  SHF.L.U32 R124, R91, 0x8, RZ ;  /* 0x000000085b7c7819 */ /* 0x000fe200000006ff */
[----:B------:R-:W-:Y:S01]  /*7660*/  IMAD R9, R83, R82, R9 ;  /* 0x0000005253097224 */ /* 0x000fe200078e0209 */
[----:B------:R-:W-:Y:S01]  /*7670*/  SHF.R.S32.HI R91, RZ, 0x18, R92 ;  /* 0x00000018ff5b7819 */ /* 0x000fe2000001145c */
[----:B------:R-:W-:Y:S01]  /*7680*/  IMAD R61, R78, R65, RZ ;  /* 0x000000414e3d7224 */ /* 0x000fe200078e02ff */
[----:B------:R-:W-:Y:S01]  /*7690*/  SHF.L.U32 R121, R92, 0x8, RZ ;  /* 0x000000085c797819 */ /* 0x000fe200000006ff */
[C---:B------:R-:W-:Y:S01]  /*76a0*/  IMAD R12, R78.reuse, R12, RZ ;  /* 0x0000000c4e0c7224 */ /* 0x040fe200078e02ff */
[----:B------:R-:W-:Y:S01]  /*76b0*/  SHF.R.S32.HI R92, RZ, 0x18, R93 ;  /* 0x00000018ff5c7819 */ /* 0x000fe2000001145d */
[----:B------:R-:W-:Y:S01]  /*76c0*/  IMAD.MOV.U32 R65, RZ, RZ, R141 ;  /* 0x000000ffff417224 */ /* 0x000fe200078e008d */
[----:B------:R-:W-:Y:S01]  /*76d0*/  SHF.L.U32 R118, R93, 0x8, RZ ;  /* 0x000000085d767819 */ /* 0x000fe200000006ff */
[----:B------:R-:W-:Y:S01]  /*76e0*/  IMAD R10, R7, R82, R10 ;  /* 0x00000052070a7224 */ /* 0x000fe200078e020a */
[----:B------:R-:W-:Y:S01]  /*76f0*/  MOV R7, R138 ;  /* 0x0000008a00077202 */ /* 0x000fe20000000f00 */
[----:B------:R-:W-:Y:S01]  /*7700*/  IMAD R13, R78, R13, RZ ;  /* 0x0000000d4e0d7224 */ /* 0x000fe200078e02ff */
[----:B------:R-:W-:Y:S01]  /*7710*/  SHF.R.S32.HI R93, RZ, 0x18, R94 ;  /* 0x00000018ff5d7819 */ /* 0x000fe2000001145e */
[----:B------:R-:W-:Y:S01]  /*7720*/  IMAD R11, R84, R82, R11 ;  /* 0x00000052540b7224 */ /* 0x000fe200078e020b */
[----:B------:R-:W-:Y:S01]  /*7730*/  I2IP.S8.S32.SAT R84, R5, R4, R64 ;  /* 0x0000000405547239 */ /* 0x000fe20000001440 */
[C---:B------:R-:W-:Y:S01]  /*7740*/  IMAD R14, R78.reuse, R14, RZ ;  /* 0x0000000e4e0e7224 */ /* 0x040fe200078e02ff */
[----:B------:R-:W-:Y:S01]  /*7750*/  SHF.R.S32.HI R5, RZ, 0x18, R137 ;  /* 0x00000018ff057819 */ /* 0x000fe20000011489 */
[----:B------:R-:W-:Y:S01]  /*7760*/  IMAD R12, R65, R82, R12 ;  /* 0x00000052410c7224 */ /* 0x000fe200078e020c */
[----:B------:R-:W-:Y:S01]  /*7770*/  I2IP.S8.S32.SAT R10, R11, R10, RZ ;  /* 0x0000000a0b0a7239 */ /* 0x000fe200000014ff */
[----:B------:R-:W-:Y:S01]  /*7780*/  IMAD R15, R78, R15, RZ ;  /* 0x0000000f4e0f7224 */ /* 0x000fe200078e02ff */
[----:B------:R-:W-:Y:S01]  /*7790*/  SHF.R.S32.HI R94, RZ, 0x18, R95 ;  /* 0x00000018ff5e7819 */ /* 0x000fe2000001145f */
[-C--:B------:R-:W-:Y:S01]  /*77a0*/  IMAD R13, R6, R82.reuse, R13 ;  /* 0x00000052060d7224 */ /* 0x080fe200078e020d */
[----:B------:R-:W-:Y:S01]  /*77b0*/  SHF.R.S32.HI R6, RZ, 0x18, R134 ;  /* 0x00000018ff067819 */ /* 0x000fe20000011486 */
[-C--:B------:R-:W-:Y:S01]  /*77c0*/  IMAD R14, R81, R82.reuse, R14 ;  /* 0x00000052510e7224 */ /* 0x080fe200078e020e */
        /* <DEDUP_REMOVED lines=10> */
[----:B------:R-:W-:Y:S01]  /*7870*/  MOV R5, R135 ;  /* 0x0000008700057202 */ /* 0x000fe20000000f00 */
[-C--:B------:R-:W-:Y:S01]  /*7880*/  IMAD R3, R4, R82.reuse, R3 ;  /* 0x0000005204037224 */ /* 0x080fe200078e0203 */
[----:B------:R-:W-:Y:S01]  /*7890*/  SHF.R.S32.HI R4, RZ, 0x18, R131 ;  /* 0x00000018ff047819 */ /* 0x000fe20000011483 */
[----:B------:R-:W-:Y:S01]  /*78a0*/  IMAD R19, R86, R82, R19 ;  /* 0x0000005256137224 */ /* 0x000fe200078e0213 */
[----:B------:R-:W-:Y:S01]  /*78b0*/  I2IP.S8.S32.SAT R86, R13, R12, R14 ;  /* 0x0000000c0d567239 */ /* 0x000fe2000000140e */
[----:B------:R-:W-:Y:S01]  /*78c0*/  IMAD R18, R78, R22, RZ ;  /* 0x000000164e127224 */ /* 0x000fe200078e02ff */
[----:B------:R-:W-:Y:S01]  /*78d0*/  SHF.L.U32 R109, R96, 0x8, RZ ;  /* 0x00000008606d7819 */ /* 0x000fe200000006ff */
[----:B------:R-:W-:Y:S01]  /*78e0*/  IMAD R16, R5, R82, R16 ;  /* 0x0000005205107224 */ /* 0x000fe200078e0210 */
[----:B------:R-:W-:Y:S01]  /*78f0*/  I2IP.S8.S32.SAT R19, R19, R3, RZ ;  /* 0x0000000313137239 */ /* 0x000fe200000014ff */
[----:B------:R-:W-:Y:S01]  /*7900*/  IMAD R23, R78, R23, RZ ;  /* 0x000000174e177224 */ /* 0x000fe200078e02ff */
[----:B------:R-:W-:Y:S01]  /*7910*/  MOV R3, R132 ;  /* 0x0000008400037202 */ /* 0x000fe20000000f00 */
[-C--:B------:R-:W-:Y:S01]  /*7920*/  IMAD R17, R6, R82.reuse, R17 ;  /* 0x0000005206117224 */ /* 0x080fe200078e0211 */
[----:B------:R-:W-:Y:S01]  /*7930*/  MOV R5, R129 ;  /* 0x0000008100057202 */ /* 0x000fe20000000f00 */
[-C--:B------:R-:W-:Y:S01]  /*7940*/  IMAD R18, R7, R82.reuse, R18 ;  /* 0x0000005207127224 */ /* 0x080fe200078e0212 */
[----:B------:R-:W-:Y:S01]  /*7950*/  SHF.R.S32.HI R7, RZ, 0x18, R127 ;  /* 0x00000018ff077819 */ /* 0x000fe2000001147f */
[----:B------:R-:W-:Y:S01]  /*7960*/  IMAD R23, R87, R82, R23 ;  /* 0x0000005257177224 */ /* 0x000fe200078e0217 */
[----:B------:R-:W-:Y:S01]  /*7970*/  I2IP.S8.S32.SAT R87, R2, R0, R19 ;  /* 0x0000000002577239 */ /* 0x000fe20000001413 */
[----:B------:R-:W-:Y:S01]  /*7980*/  IMAD R20, R3, R82, R20 ;  /* 0x0000005203147224 */ /* 0x000fe200078e0214 */
[----:B------:R-:W-:Y:S01]  /*7990*/  SHF.R.S32.HI R3, RZ, 0x18, R130 ;  /* 0x00000018ff037819 */ /* 0x000fe20000011482 */
[C---:B------:R-:W-:Y:S01]  /*79a0*/  IMAD R22, R78.reuse, R26, RZ ;  /* 0x0000001a4e167224 */ /* 0x040fe200078e02ff */
[----:B------:R-:W-:Y:S01]  /*79b0*/  I2IP.S8.S32.SAT R18, R23, R18, RZ ;  /* 0x0000001217127239 */ /* 0x000fe200000014ff */
[----:B------:R-:W-:Y:S01]  /*79c0*/  IMAD R27, R78, R27, RZ ;  /* 0x0000001b4e1b7224 */ /* 0x000fe200078e02ff */
[----:B------:R1:W-:Y:S01]  /*79d0*/  STS.128 [R153+UR49+0x6200], R84 ;  /* 0x0062005499007988 */ /* 0x0003e20008000c31 */
[----:B------:R-:W-:Y:S01]  /*79e0*/  IMAD R21, R4, R82, R21 ;  /* 0x0000005204157224 */ /* 0x000fe200078e0215 */
[----:B------:R-:W-:Y:S01]  /*79f0*/  I2IP.S8.S32.SAT R16, R17, R16, R18 ;  /* 0x0000001011107239 */ /* 0x000fe20000001412 */
[-C--:B------:R-:W-:Y:S01]  /*7a00*/  IMAD R22, R3, R82.reuse, R22 ;  /* 0x0000005203167224 */ /* 0x080fe200078e0216 */
[----:B------:R-:W-:Y:S01]  /*7a10*/  SHF.R.S32.HI R0, RZ, 0x18, R128 ;  /* 0x00000018ff007819 */ /* 0x000fe20000011480 */
[----:B------:R-:W-:Y:S01]  /*7a20*/  IMAD R27, R88, R82, R27 ;  /* 0x00000052581b7224 */ /* 0x000fe200078e021b */
[----:B------:R-:W-:Y:S01]  /*7a30*/  SHF.R.S32.HI R96, RZ, 0x18, R97 ;  /* 0x00000018ff607819 */ /* 0x000fe20000011461 */
[C---:B------:R-:W-:Y:S01]  /*7a40*/  IMAD R26, R78.reuse, R30, RZ ;  /* 0x0000001e4e1a7224 */ /* 0x040fe200078e02ff */
[----:B------:R-:W-:Y:S01]  /*7a50*/  SHF.L.U32 R106, R97, 0x8, RZ ;  /* 0x00000008616a7819 */ /* 0x000fe200000006ff */
[----:B------:R-:W-:Y:S01]  /*7a60*/  IMAD R24, R5, R82, R24 ;  /* 0x0000005205187224 */ /* 0x000fe200078e0218 */
[----:B------:R-:W-:Y:S01]  /*7a70*/  I2IP.S8.S32.SAT R17, R27, R22, RZ ;  /* 0x000000161b117239 */ /* 0x000fe200000014ff */
[----:B------:R-:W-:Y:S01]  /*7a80*/  IMAD R31, R78, R31, RZ ;  /* 0x0000001f4e1f7224 */ /* 0x000fe200078e02ff */
[----:B------:R-:W-:Y:S01]  /*7a90*/  SHF.R.S32.HI R5, RZ, 0x18, R124 ;  /* 0x00000018ff057819 */ /* 0x000fe2000001147c */
[----:B------:R-:W-:Y:S01]  /*7aa0*/  IMAD R25, R0, R82, R25 ;  /* 0x0000005200197224 */ /* 0x000fe200078e0219 */
[----:B------:R-:W-:Y:S01]  /*7ab0*/  I2IP.S8.S32.SAT R17, R21, R20, R17 ;  /* 0x0000001415117239 */ /* 0x000fe20000001411 */
[-C--:B------:R-:W-:Y:S01]  /*7ac0*/  IMAD R26, R7, R82.reuse, R26 ;  /* 0x00000052071a7224 */ /* 0x080fe200078e021a */
[----:B------:R-:W-:Y:S01]  /*7ad0*/  SHF.R.S32.HI R0, RZ, 0x18, R125 ;  /* 0x00000018ff007819 */ /* 0x000fe2000001147d */
[----:B------:R-:W-:Y:S01]  /*7ae0*/  IMAD.MOV.U32 R3, RZ, RZ, R126 ;  /* 0x000000ffff037224 */ /* 0x000fe200078e007e */
[----:B------:R-:W-:Y:S01]  /*7af0*/  SHF.R.S32.HI R7, RZ, 0x18, R118 ;  /* 0x00000018ff077819 */ /* 0x000fe20000011476 */
[----:B------:R-:W-:Y:S01]  /*7b00*/  IMAD R31, R89, R82, R31 ;  /* 0x00000052591f7224 */ /* 0x000fe200078e021f */
[----:B------:R-:W-:Y:S01]  /*7b10*/  SHF.R.S32.HI R97, RZ, 0x18, R98 ;  /* 0x00000018ff617819 */ /* 0x000fe20000011462 */
[----:B------:R-:W-:Y:S01]  /*7b20*/  IMAD R30, R78, R34, RZ ;  /* 0x000000224e1e7224 */ /* 0x000fe200078e02ff */
[----:B------:R-:W-:Y:S01]  /*7b30*/  SHF.L.U32 R103, R98, 0x8, RZ ;  /* 0x0000000862677819 */ /* 0x000fe200000006ff */
[----:B------:R-:W-:Y:S01]  /*7b40*/  IMAD R28, R3, R82, R28 ;  /* 0x00000052031c7224 */ /* 0x000fe200078e021c */
[----:B------:R-:W-:Y:S01]  /*7b50*/  I2IP.S8.S32.SAT R18, R31, R26, RZ ;  /* 0x0000001a1f127239 */ /* 0x000fe200000014ff */
[----:B------:R-:W-:Y:S01]  /*7b60*/  IMAD R35, R78, R35, RZ ;  /* 0x000000234e237224 */ /* 0x000fe200078e02ff */
[----:B------:R-:W-:Y:S01]  /*7b70*/  MOV R3, R123 ;  /* 0x0000007b00037202 */ /* 0x000fe20000000f00 */
[----:B------:R-:W-:Y:S01]  /*7b80*/  IMAD R29, R0, R82, R29 ;  /* 0x00000052001d7224 */ /* 0x000fe200078e021d */
[----:B------:R-:W-:Y:S01]  /*7b90*/  I2IP.S8.S32.SAT R18, R25, R24, R18 ;  /* 0x0000001819127239 */ /* 0x000fe20000001412 */
[-C--:B------:R-:W-:Y:S01]  /*7ba0*/  IMAD R30, R5, R82.reuse, R30 ;  /* 0x00000052051e7224 */ /* 0x080fe200078e021e */
[----:B------:R-:W-:Y:S01]  /*7bb0*/  SHF.R.S32.HI R0, RZ, 0x18, R122 ;  /* 0x00000018ff007819 */ /* 0x000fe2000001147a */
[----:B------:R-:W-:Y:S01]  /*7bc0*/  IMAD R35, R90, R82, R35 ;  /* 0x000000525a237224 */ /* 0x000fe200078e0223 */
[----:B------:R-:W-:Y:S01]  /*7bd0*/  MOV R5, R120 ;  /* 0x0000007800057202 */ /* 0x000fe20000000f00 */
[----:B------:R-:W-:Y:S01]  /*7be0*/  IMAD R32, R3, R82, R32 ;  /* 0x0000005203207224 */ /* 0x000fe200078e0220 */
[----:B------:R-:W-:Y:S01]  /*7bf0*/  SHF.R.S32.HI R3, RZ, 0x18, R121 ;  /* 0x00000018ff037819 */ /* 0x000fe20000011479 */
[C---:B------:R-:W-:Y:S01]  /*7c00*/  IMAD R34, R78.reuse, R38, RZ ;  /* 0x000000264e227224 */ /* 0x040fe200078e02ff */
[----:B------:R-:W-:Y:S01]  /*7c10*/  I2IP.S8.S32.SAT R19, R35, R30, RZ ;  /* 0x0000001e23137239 */ /* 0x000fe200000014ff */
[----:B------:R-:W-:Y:S01]  /*7c20*/  IMAD R39, R78, R39, RZ ;  /* 0x000000274e277224 */ /* 0x000fe200078e02ff */
[----:B------:R-:W-:Y:S01]  /*7c30*/  SHF.R.S32.HI R98, RZ, 0x18, R99 ;  /* 0x00000018ff627819 */ /* 0x000fe20000011463 */
[----:B------:R-:W-:Y:S01]  /*7c40*/  IMAD R33, R0, R82, R33 ;  /* 0x0000005200217224 */ /* 0x000fe200078e0221 */
[----:B------:R-:W-:Y:S01]  /*7c50*/  I2IP.S8.S32.SAT R19, R29, R28, R19 ;  /* 0x0000001c1d137239 */ /* 0x000fe20000001413 */
[-C--:B------:R-:W-:Y:S01]  /*7c60*/  IMAD R34, R3, R82.reuse, R34 ;  /* 0x0000005203227224 */ /* 0x080fe200078e0222 */
[----:B------:R-:W-:Y:S01]  /*7c70*/  SHF.R.S32.HI R0, RZ, 0x18, R119 ;  /* 0x00000018ff007819 */ /* 0x000fe20000011477 */
[----:B------:R-:W-:Y:S01]  /*7c80*/  IMAD R39, R91, R82, R39 ;  /* 0x000000525b277224 */ /* 0x000fe200078e0227 */
[----:B------:R-:W-:Y:S01]  /*7c90*/  MOV R3, R117 ;  /* 0x0000007500037202 */ /* 0x000fe20000000f00 */
[C---:B------:R-:W-:Y:S01]  /*7ca0*/  IMAD R38, R78.reuse, R42, RZ ;  /* 0x0000002a4e267224 */ /* 0x040fe200078e02ff */
[----:B------:R1:W-:Y:S01]  /*7cb0*/  STS.128 [R172+0x6200], R16 ;  /* 0x00620010ac007388 */ /* 0x0003e20000000c00 */
        /* <DEDUP_REMOVED lines=8> */
[-C--:B------:R-:W-:Y:S01]  /*7d40*/  IMAD R43, R92, R82.reuse, R43 ;  /* 0x000000525c2b7224 */ /* 0x080fe200078e022b */
[----:B------:R-:W-:Y:S01]  /*7d50*/  SHF.R.S32.HI R7, RZ, 0x18, R112 ;  /* 0x00000018ff077819 */ /* 0x000fe20000011470 */
[----:B------:R-:W-:Y:S01]  /*7d60*/  IMAD R40, R3, R82, R40 ;  /* 0x0000005203287224 */ /* 0x000fe200078e0228 */
[----:B------:R-:W-:Y:S01]  /*7d70*/  SHF.R.S32.HI R3, RZ, 0x18, R115 ;  /* 0x00000018ff037819 */ /* 0x000fe20000011473 */
[C---:B------:R-:W-:Y:S01]  /*7d80*/  IMAD R42, R78.reuse, R46, RZ ;  /* 0x0000002e4e2a7224 */ /* 0x040fe200078e02ff */
[----:B------:R-:W-:Y:S01]  /*7d90*/  I2IP.S8.S32.SAT R38, R43, R38, RZ ;  /* 0x000000262b267239 */ /* 0x000fe200000014ff */
[----:B------:R-:W-:Y:S01]  /*7da0*/  IMAD R47, R78, R47, RZ ;  /* 0x0000002f4e2f7224 */ /* 0x000fe200078e02ff */
[----:B------:R-:W-:Y:S01]  /*7db0*/  SHF.L.U32 R100, R99, 0x8, RZ ;  /* 0x0000000863647819 */ /* 0x000fe200000006ff */
[----:B------:R-:W-:Y:S01]  /*7dc0*/  IMAD R41, R0, R82, R41 ;  /* 0x0000005200297224 */ /* 0x000fe200078e0229 */
[----:B------:R-:W-:Y:S01]  /*7dd0*/  I2IP.S8.S32.SAT R33, R37, R36, R38 ;  /* 0x0000002425217239 */ /* 0x000fe20000001426 */
[-C--:B------:R-:W-:Y:S01]  /*7de0*/  IMAD R42, R3, R82.reuse, R42 ;  /* 0x00000052032a7224 */ /* 0x080fe200078e022a */
[----:B------:R-:W-:Y:S01]  /*7df0*/  SHF.R.S32.HI R0, RZ, 0x18, R113 ;  /* 0x00000018ff007819 */ /* 0x000fe20000011471 */
[----:B------:R-:W-:Y:S01]  /*7e00*/  IMAD R47, R93, R82, R47 ;  /* 0x000000525d2f7224 */ /* 0x000fe200078e022f */
[----:B------:R-:W-:Y:S01]  /*7e10*/  IADD3 R76, PT, PT, R76, 0x1, RZ ;  /* 0x000000014c4c7810 */ /* 0x000fe20007ffe0ff */
[C---:B------:R-:W-:Y:S02]  /*7e20*/  IMAD R46, R78.reuse, R50, RZ ;  /* 0x000000324e2e7224 */ /* 0x040fe400078e02ff */
        /* <DEDUP_REMOVED lines=8> */
[----:B------:R-:W-:Y:S02]  /*7eb0*/  IMAD.MOV.U32 R3, RZ, RZ, R111 ;  /* 0x000000ffff037224 */ /* 0x000fe400078e006f */
[-C--:B------:R-:W-:Y:S02]  /*7ec0*/  IMAD R51, R94, R82.reuse, R51 ;  /* 0x000000525e337224 */ /* 0x080fe400078e0233 */
[----:B------:R-:W-:Y:S01]  /*7ed0*/  IMAD R48, R3, R82, R48 ;  /* 0x0000005203307224 */ /* 0x000fe200078e0230 */
[----:B------:R-:W-:Y:S01]  /*7ee0*/  SHF.R.S32.HI R3, RZ, 0x18, R109 ;  /* 0x00000018ff037819 */ /* 0x000fe2000001146d */
[C---:B------:R-:W-:Y:S01]  /*7ef0*/  IMAD R50, R78.reuse, R54, RZ ;  /* 0x000000364e327224 */ /* 0x040fe200078e02ff */
[----:B------:R-:W-:Y:S01]  /*7f00*/  I2IP.S8.S32.SAT R35, R51, R46, RZ ;  /* 0x0000002e33237239 */ /* 0x000fe200000014ff */
[----:B------:R-:W-:Y:S02]  /*7f10*/  IMAD R55, R78, R55, RZ ;  /* 0x000000374e377224 */ /* 0x000fe400078e02ff */
[----:B------:R-:W-:Y:S01]  /*7f20*/  IMAD R49, R0, R82, R49 ;  /* 0x0000005200317224 */ /* 0x000fe200078e0231 */
[----:B------:R-:W-:Y:S01]  /*7f30*/  I2IP.S8.S32.SAT R35, R45, R44, R35 ;  /* 0x0000002c2d237239 */ /* 0x000fe20000001423 */
[-C--:B------:R-:W-:Y:S01]  /*7f40*/  IMAD R50, R3, R82.reuse, R50 ;  /* 0x0000005203327224 */ /* 0x080fe200078e0232 */
[----:B------:R-:W-:Y:S01]  /*7f50*/  SHF.R.S32.HI R0, RZ, 0x18, R107 ;  /* 0x00000018ff007819 */ /* 0x000fe2000001146b */
[----:B------:R-:W-:Y:S01]  /*7f60*/  IMAD R55, R95, R82, R55 ;  /* 0x000000525f377224 */ /* 0x000fe200078e0237 */
[----:B------:R-:W-:Y:S01]  /*7f70*/  SHF.R.S32.HI R3, RZ, 0x18, R106 ;  /* 0x00000018ff037819 */ /* 0x000fe2000001146a */
        /* <DEDUP_REMOVED lines=11> */
[----:B------:R-:W-:Y:S01]  /*8030*/  SHF.R.S32.HI R3, RZ, 0x18, R103 ;  /* 0x00000018ff037819 */ /* 0x000fe20000011467 */
[----:B------:R-:W-:Y:S02]  /*8040*/  IMAD R58, R78, R62, RZ ;  /* 0x0000003e4e3a7224 */ /* 0x000fe400078e02ff */
[----:B------:R-:W-:Y:S01]  /*8050*/  IMAD R56, R5, R82, R56 ;  /* 0x0000005205387224 */ /* 0x000fe200078e0238 */
[----:B------:R-:W-:Y:S01]  /*8060*/  MOV R5, R102 ;  /* 0x0000006600057202 */ /* 0x000fe20000000f00 */
[----:B------:R-:W-:Y:S01]  /*8070*/  IMAD R57, R0, R82, R57 ;  /* 0x0000005200397224 */ /* 0x000fe200078e0239 */
[----:B------:R-:W-:Y:S01]  /*8080*/  SHF.R.S32.HI R0, RZ, 0x18, R101 ;  /* 0x00000018ff007819 */ /* 0x000fe20000011465 */
[C---:B------:R-:W-:Y:S01]  /*8090*/  IMAD R63, R78.reuse, R63, RZ ;  /* 0x0000003f4e3f7224 */ /* 0x040fe200078e02ff */
[----:B------:R-:W-:Y:S01]  /*80a0*/  I2IP.S8.S32.SAT R54, R59, R54, RZ ;  /* 0x000000363b367239 */ /* 0x000fe200000014ff */
[-C--:B------:R-:W-:Y:S01]  /*80b0*/  IMAD R58, R3, R82.reuse, R58 ;  /* 0x00000052033a7224 */ /* 0x080fe200078e023a */
[----:B------:R-:W-:Y:S01]  /*80c0*/  SHF.R.S32.HI R3, RZ, 0x18, R100 ;  /* 0x00000018ff037819 */ /* 0x000fe20000011464 */
[----:B------:R-:W-:Y:S01]  /*80d0*/  IMAD R63, R97, R82, R63 ;  /* 0x00000052613f7224 */ /* 0x000fe200078e023f */
[----:B------:R-:W-:Y:S01]  /*80e0*/  I2IP.S8.S32.SAT R49, R53, R52, R54 ;  /* 0x0000003435317239 */ /* 0x000fe20000001436 */
        /* <DEDUP_REMOVED lines=19> */
[----:B------:R-:W-:Y:S02]  /*8220*/  UIADD3 UR8, UP0, UPT, UR52, 0x680, URZ ;  /* 0x0000068034087890 */ /* 0x000fe4000ff1e0ff */
[----:B------:R-:W-:Y:S02]  /*8230*/  UIADD3 UR5, UPT, UPT, UR41, 0x40, URZ ;  /* 0x0000004029057890 */ /* 0x000fe4000fffe0ff */
[----:B------:R-:W-:Y:S02]  /*8240*/  UIADD3 UR4, UPT, UPT, UR49, 0x6200, URZ ;  /* 0x0000620031047890 */ /* 0x000fe4000fffe0ff */
[----:B------:R-:W-:Y:S01]  /*8250*/  UIADD3.X UR9, UPT, UPT, URZ, UR53, URZ, UP0, !UPT ;  /* 0x00000035ff097290 */ /* 0x000fe200087fe4ff */
[----:B------:R-:W-:Y:S01]  /*8260*/  UMOV UR6, UR42 ;  /* 0x0000002a00067c82 */ /* 0x000fe20008000000 */
[----:B------:R-:W-:Y:S07]  /*8270*/  UMOV UR7, UR36 ;  /* 0x0000002400077c82 */ /* 0x000fee0008000000 */
[----:B------:R2:W-:Y:S01]  /*8280*/  UTMASTG.3D [UR4], [UR8] ;  /* 0x00000004080073b5 */ /* 0x0005e20008010000 */
[----:B------:R0:W-:Y:S01]  /*8290*/  UTMACMDFLUSH ;  /* 0x00000000000079b7 */ /* 0x0001e20000000000 */
[----:B--2---:R-:W-:Y:S04]  /*82a0*/  DEPBAR.LE SB0, 0x1 ;  /* 0x000080400000791a */ /* 0x004fe80000000000 */
.L_x_106:
[----:B------:R-:W-:Y:S05]  /*82b0*/  BSYNC.RECONVERGENT B0 ;  /* 0x0000000000007941 */ /* 0x000fea0003800200 */
.L_x_105:
[----:B------:R-:W-:Y:S01]  /*82c0*/  BAR.SYNC.DEFER_BLOCKING 0x1, 0x80 ;  /* 0x0042000000007b1d */ /* 0x000fe20000010000 */
[----:B------:R-:W-:Y:S01]  /*82d0*/  ISETP.NE.AND P2, PT, R168, RZ, PT ;  /* 0x000000ffa800720c */ /* 0x000fe20003f45270 */
[----:B------:R-:W-:Y:S01]  /*82e0*/  IMAD.IADD R20, R75, 0x1, R150 ;  /* 0x000000014b147824 */ /* 0x000fe200078e0296 */
[----:B------:R-:W-:Y:S01]  /*82f0*/  ISETP.NE.AND P0, PT, R169, 0x2, PT ;  /* 0x00000002a900780c */ /* 0x000fe20003f05270 */
[----:B------:R-:W-:Y:S01]  /*8300*/  IMAD.IADD R21, R77, 0x1, R152 ;  /* 0x000000014d157824 */ /* 0x000fe200078e0298 */
[----:B------:R-:W-:Y:S02]  /*8310*/  ISETP.NE.AND P1, PT, R76, 0x4, PT ;  /* 0x000000044c00780c */ /* 0x000fe40003f25270 */
[----:B------:R-:W-:Y:S02]  /*8320*/  SEL R0, RZ, 0x1, P0 ;  /* 0x00000001ff007807 */ /* 0x000fe40000000000 */
[----:B------:R-:W-:Y:S02]  /*8330*/  SEL R3, RZ, 0x1, P1 ;  /* 0x00000001ff037807 */ /* 0x000fe40000800000 */
[----:B------:R-:W-:Y:S02]  /*8340*/  LOP3.LUT R161, R161, R0, RZ, 0x3c, !PT ;  /* 0x00000000a1a17212 */ /* 0x000fe400078e3cff */
[----:B------:R-:W-:Y:S02]  /*8350*/  LOP3.LUT R162, R162, R3, RZ, 0x3c, !PT ;  /* 0x00000003a2a27212 */ /* 0x000fe400078e3cff */
[----:B------:R-:W-:Y:S02]  /*8360*/  @P2 R2UR UR36, R158 ;  /* 0x000000009e2422ca */ /* 0x000fe400000e0000 */
[----:B------:R-:W-:Y:S02]  /*8370*/  SEL R169, R169, RZ, P0 ;  /* 0x000000ffa9a97207 */ /* 0x000fe40000000000 */
[----:B------:R-:W-:Y:S01]  /*8380*/  SEL R76, R76, RZ, P1 ;  /* 0x000000ff4c4c7207 */ /* 0x000fe20000800000 */
[----:B------:R-:W-:Y:S10]  /*8390*/  @P2 BRA `(.L_x_107) ;  /* 0xffffffc400842947 */ /* 0x000ff4000383ffff */
[----:B------:R-:W-:Y:S05]  /*83a0*/  EXIT ;  /* 0x000000000000794d */ /* 0x000fea0003800000 */
.L_x_19:
[----:B--2---:R2:W1:Y:S02]  /*83b0*/  SYNCS.PHASECHK.TRANS64.TRYWAIT P0, [R3+URZ+0x110], R2 ;  /* 0x00011002030075a7 */ /* 0x00446400080011ff */
[----:B-1----:R-:W-:Y:S05]  /*83c0*/  @!P0 NANOSLEEP.SYNCS 0x989680 ;  /* 0x009896800000895d */ /* 0x002fea0003900000 */
[----:B------:R-:W1:Y:S02]  /*83d0*/  @!P0 SYNCS.PHASECHK.TRANS64 P0, [R3+URZ+0x110], R2 ;  /* 0x00011002030085a7 */ /* 0x000e6400080010ff */
[----:B-1----:R-:W-:Y:S05]  /*83e0*/  @!P0 BRA `(.L_x_19) ;  /* 0xfffffffc00f08947 */ /* 0x002fea000383ffff */
[----:B------:R-:W-:Y:S05]  /*83f0*/  BRA `(.L_x_108) ;  /* 0xffffff9000847947 */ /* 0x000fea000383ffff */
.L_x_22:
[----:B-1----:R-:W-:-:S07]  /*8400*/  MOV R2, UR33 ;  /* 0x0000002100027c02 */ /* 0x002fce0008000f00 */
.L_x_109:
[----:B-1----:R1:W2:Y:S02]  /*8410*/  SYNCS.PHASECHK.TRANS64.TRYWAIT P0, [R2+URZ+0x38], R5 ;  /* 0x00003805020075a7 */ /* 0x0022a400080011ff */
[----:B--2---:R-:W-:Y:S05]  /*8420*/  @!P0 NANOSLEEP.SYNCS 0x989680 ;  /* 0x009896800000895d */ /* 0x004fea0003900000 */
[----:B------:R-:W2:Y:S02]  /*8430*/  @!P0 SYNCS.PHASECHK.TRANS64 P0, [R2+URZ+0x38], R5 ;  /* 0x00003805020085a7 */ /* 0x000ea400080010ff */
[----:B--2---:R-:W-:Y:S05]  /*8440*/  @!P0 BRA `(.L_x_109) ;  /* 0xfffffffc00f08947 */ /* 0x004fea000383ffff */
[----:B------:R-:W-:Y:S05]  /*8450*/  BRA `(.L_x_21) ;  /* 0xffffff9000d47947 */ /* 0x000fea000383ffff */
.L_x_28:
[----:B-1----:R-:W-:-:S07]  /*8460*/  MOV R2, UR17 ;  /* 0x0000001100027c02 */ /* 0x002fce0008000f00 */
.L_x_110:
[----:B-1----:R1:W2:Y:S02]  /*8470*/  SYNCS.PHASECHK.TRANS64.TRYWAIT P0, [R2+URZ+0x38], R5 ;  /* 0x00003805020075a7 */ /* 0x0022a400080011ff */
[----:B--2---:R-:W-:Y:S05]  /*8480*/  @!P0 NANOSLEEP.SYNCS 0x989680 ;  /* 0x009896800000895d */ /* 0x004fea0003900000 */
[----:B------:R-:W2:Y:S02]  /*8490*/  @!P0 SYNCS.PHASECHK.TRANS64 P0, [R2+URZ+0x38], R5 ;  /* 0x00003805020085a7 */ /* 0x000ea400080010ff */
[----:B--2---:R-:W-:Y:S05]  /*84a0*/  @!P0 BRA `(.L_x_110) ;  /* 0xfffffffc00f08947 */ /* 0x004fea000383ffff */
[----:B------:R-:W-:Y:S05]  /*84b0*/  BRA `(.L_x_27) ;  /* 0xffffff9400787947 */ /* 0x000fea000383ffff */
.L_x_32:
[----:B-1----:R1:W2:Y:S02]  /*84c0*/  SYNCS.PHASECHK.TRANS64.TRYWAIT P0, [R2+URZ+0xa0], R3 ;  /* 0x0000a003020075a7 */ /* 0x0022a400080011ff */
[----:B--2---:R-:W-:Y:S05]  /*84d0*/  @!P0 NANOSLEEP.SYNCS 0x989680 ;  /* 0x009896800000895d */ /* 0x004fea0003900000 */
[----:B------:R-:W2:Y:S02]  /*84e0*/  @!P0 SYNCS.PHASECHK.TRANS64 P0, [R2+URZ+0xa0], R3 ;  /* 0x0000a003020085a7 */ /* 0x000ea400080010ff */
[----:B--2---:R-:W-:Y:S05]  /*84f0*/  @!P0 BRA `(.L_x_32) ;  /* 0xfffffffc00f08947 */ /* 0x004fea000383ffff */
[----:B------:R-:W-:Y:S05]  /*8500*/  BRA `(.L_x_111) ;  /* 0xffffff9800047947 */ /* 0x000fea000383ffff */
.L_x_36:
[----:B----4-:R-:W-:-:S07]  /*8510*/  MOV R0, UR5 ;  /* 0x0000000500007c02 */ /* 0x010fce0008000f00 */
.L_x_112:
[----:B-1----:R1:W2:Y:S02]  /*8520*/  SYNCS.PHASECHK.TRANS64.TRYWAIT P0, [R0+URZ], R3 ;  /* 0x00000003000075a7 */ /* 0x0022a400080011ff */
[----:B--2---:R-:W-:Y:S05]  /*8530*/  @!P0 NANOSLEEP.SYNCS 0x989680 ;  /* 0x009896800000895d */ /* 0x004fea0003900000 */
[----:B------:R-:W2:Y:S02]  /*8540*/  @!P0 SYNCS.PHASECHK.TRANS64 P0, [R0+URZ], R3 ;  /* 0x00000003000085a7 */ /* 0x000ea400080010ff */
[----:B--2---:R-:W-:Y:S05]  /*8550*/  @!P0 BRA `(.L_x_112) ;  /* 0xfffffffc00f08947 */ /* 0x004fea000383ffff */
[----:B------:R-:W-:Y:S05]  /*8560*/  BRA `(.L_x_113) ;  /* 0xffffff9c00747947 */ /* 0x000fea000383ffff */
.L_x_37:
[----:B----4-:R-:W-:-:S07]  /*8570*/  MOV R0, UR5 ;  /* 0x0000000500007c02 */ /* 0x010fce0008000f00 */
.L_x_114:
[----:B-1----:R1:W2:Y:S02]  /*8580*/  SYNCS.PHASECHK.TRANS64.TRYWAIT P0, [R0+URZ], R3 ;  /* 0x00000003000075a7 */ /* 0x0022a400080011ff */
[----:B--2---:R-:W-:Y:S05]  /*8590*/  @!P0 NANOSLEEP.SYNCS 0x989680 ;  /* 0x009896800000895d */ /* 0x004fea0003900000 */
[----:B------:R-:W2:Y:S02]  /*85a0*/  @!P0 SYNCS.PHASECHK.TRANS64 P0, [R0+URZ], R3 ;  /* 0x00000003000085a7 */ /* 0x000ea400080010ff */
[----:B--2---:R-:W-:Y:S05]  /*85b0*/  @!P0 BRA `(.L_x_114) ;  /* 0xfffffffc00f08947 */ /* 0x004fea000383ffff */
[----:B------:R-:W-:Y:S05]  /*85c0*/  BRA `(.L_x_115) ;  /* 0xffffff9c00807947 */ /* 0x000fea000383ffff */
.L_x_38:
[----:B----4-:R-:W-:-:S07]  /*85d0*/  MOV R0, UR5 ;  /* 0x0000000500007c02 */ /* 0x010fce0008000f00 */
.L_x_116:
[----:B-1----:R1:W2:Y:S02]  /*85e0*/  SYNCS.PHASECHK.TRANS64.TRYWAIT P0, [R0+URZ], R3 ;  /* 0x00000003000075a7 */ /* 0x0022a400080011ff */
[----:B--2---:R-:W-:Y:S05]  /*85f0*/  @!P0 NANOSLEEP.SYNCS 0x989680 ;  /* 0x009896800000895d */ /* 0x004fea0003900000 */
[----:B------:R-:W2:Y:S02]  /*8600*/  @!P0 SYNCS.PHASECHK.TRANS64 P0, [R0+URZ], R3 ;  /* 0x00000003000085a7 */ /* 0x000ea400080010ff */
[----:B--2---:R-:W-:Y:S05]  /*8610*/  @!P0 BRA `(.L_x_116) ;  /* 0xfffffffc00f08947 */ /* 0x004fea000383ffff */
[----:B------:R-:W-:Y:S05]  /*8620*/  BRA `(.L_x_117) ;  /* 0xffffff9c008c7947 */ /* 0x000fea000383ffff */
.L_x_39:
[----:B----4-:R-:W-:-:S07]  /*8630*/  MOV R0, UR5 ;  /* 0x0000000500007c02 */ /* 0x010fce0008000f00 */
.L_x_118:
[----:B-1----:R1:W2:Y:S02]  /*8640*/  SYNCS.PHASECHK.TRANS64.TRYWAIT P0, [R0+URZ], R3 ;  /* 0x00000003000075a7 */ /* 0x0022a400080011ff */
[----:B--2---:R-:W-:Y:S05]  /*8650*/  @!P0 NANOSLEEP.SYNCS 0x989680 ;  /* 0x009896800000895d */ /* 0x004fea0003900000 */
[----:B------:R-:W2:Y:S02]  /*8660*/  @!P0 SYNCS.PHASECHK.TRANS64 P0, [R0+URZ], R3 ;  /* 0x00000003000085a7 */ /* 0x000ea400080010ff */
[----:B--2---:R-:W-:Y:S05]  /*8670*/  @!P0 BRA `(.L_x_118) ;  /* 0xfffffffc00f08947 */ /* 0x004fea000383ffff */
[----:B------:R-:W-:Y:S05]  /*8680*/  BRA `(.L_x_119) ;  /* 0xffffff9c00987947 */ /* 0x000fea000383ffff */
.L_x_40:
[----:B----4-:R-:W-:-:S07]  /*8690*/  MOV R0, UR5 ;  /* 0x0000000500007c02 */ /* 0x010fce0008000f00 */
.L_x_120:
[----:B-1----:R1:W2:Y:S02]  /*86a0*/  SYNCS.PHASECHK.TRANS64.TRYWAIT P0, [R0+URZ], R3 ;  /* 0x00000003000075a7 */ /* 0x0022a400080011ff */
[----:B--2---:R-:W-:Y:S05]  /*86b0*/  @!P0 NANOSLEEP.SYNCS 0x989680 ;  /* 0x009896800000895d */ /* 0x004fea0003900000 */
[----:B------:R-:W2:Y:S02]  /*86c0*/  @!P0 SYNCS.PHASECHK.TRANS64 P0, [R0+URZ], R3 ;  /* 0x00000003000085a7 */ /* 0x000ea400080010ff */
[----:B--2---:R-:W-:Y:S05]  /*86d0*/  @!P0 BRA `(.L_x_120) ;  /* 0xfffffffc00f08947 */ /* 0x004fea000383ffff */
[----:B------:R-:W-:Y:S05]  /*86e0*/  BRA `(.L_x_121) ;  /* 0xffffff9c00a47947 */ /* 0x000fea000383ffff */
.L_x_41:
[----:B----4-:R-:W-:-:S07]  /*86f0*/  MOV R0, UR5 ;  /* 0x0000000500007c02 */ /* 0x010fce0008000f00 */
.L_x_122:
[----:B-1----:R1:W2:Y:S02]  /*8700*/  SYNCS.PHASECHK.TRANS64.TRYWAIT P0, [R0+URZ], R3 ;  /* 0x00000003000075a7 */ /* 0x0022a400080011ff */
[----:B--2---:R-:W-:Y:S05]  /*8710*/  @!P0 NANOSLEEP.SYNCS 0x989680 ;  /* 0x009896800000895d */ /* 0x004fea0003900000 */
[----:B------:R-:W2:Y:S02]  /*8720*/  @!P0 SYNCS.PHASECHK.TRANS64 P0, [R0+URZ], R3 ;  /* 0x00000003000085a7 */ /* 0x000ea400080010ff */
[----:B--2---:R-:W-:Y:S05]  /*8730*/  @!P0 BRA `(.L_x_122) ;  /* 0xfffffffc00f08947 */ /* 0x004fea000383ffff */
[----:B------:R-:W-:Y:S05]  /*8740*/  BRA `(.L_x_123) ;  /* 0xffffff9c00b07947 */ /* 0x000fea000383ffff */
.L_x_44:
[----:B-1----:R1:W2:Y:S02]  /*8750*/  SYNCS.PHASECHK.TRANS64.TRYWAIT P0, [R0+URZ+0x100], R5 ;  /* 0x00010005000075a7 */ /* 0x0022a400080011ff */
[----:B--2---:R-:W-:Y:S05]  /*8760*/  @!P0 NANOSLEEP.SYNCS 0x989680 ;  /* 0x009896800000895d */ /* 0x004fea0003900000 */
[----:B------:R-:W2:Y:S02]  /*8770*/  @!P0 SYNCS.PHASECHK.TRANS64 P0, [R0+URZ+0x100], R5 ;  /* 0x00010005000085a7 */ /* 0x000ea400080010ff */
[----:B--2---:R-:W-:Y:S05]  /*8780*/  @!P0 BRA `(.L_x_44) ;  /* 0xfffffffc00f08947 */ /* 0x004fea000383ffff */
[----:B------:R-:W-:Y:S05]  /*8790*/  BRA `(.L_x_124) ;  /* 0xffffffa0000c7947 */ /* 0x000fea000383ffff */
.L_x_45:
[----:B------:R-:W-:-:S07]  /*87a0*/  MOV R0, UR5 ;  /* 0x0000000500007c02 */ /* 0x000fce0008000f00 */
.L_x_125:
[----:B-1----:R1:W2:Y:S02]  /*87b0*/  SYNCS.PHASECHK.TRANS64.TRYWAIT P0, [R0+URZ+0xb0], R5 ;  /* 0x0000b005000075a7 */ /* 0x0022a400080011ff */
[----:B--2---:R-:W-:Y:S05]  /*87c0*/  @!P0 NANOSLEEP.SYNCS 0x989680 ;  /* 0x009896800000895d */ /* 0x004fea0003900000 */
[----:B------:R-:W2:Y:S02]  /*87d0*/  @!P0 SYNCS.PHASECHK.TRANS64 P0, [R0+URZ+0xb0], R5 ;  /* 0x0000b005000085a7 */ /* 0x000ea400080010ff */
[----:B--2---:R-:W-:Y:S05]  /*87e0*/  @!P0 BRA `(.L_x_125) ;  /* 0xfffffffc00f08947 */ /* 0x004fea000383ffff */
[----:B------:R-:W-:Y:S05]  /*87f0*/  BRA `(.L_x_126) ;  /* 0xffffffa0001c7947 */ /* 0x000fea000383ffff */
.L_x_46:
[----:B-1----:R1:W2:Y:S02]  /*8800*/  SYNCS.PHASECHK.TRANS64.TRYWAIT P1, [R0+URZ+0xa0], R5 ;  /* 0x0000a005000075a7 */ /* 0x0022a400080211ff */
[----:B--2---:R-:W-:Y:S05]  /*8810*/  @!P1 NANOSLEEP.SYNCS 0x989680 ;  /* 0x009896800000995d */ /* 0x004fea0003900000 */
[----:B------:R-:W2:Y:S02]  /*8820*/  @!P1 SYNCS.PHASECHK.TRANS64 P1, [R0+URZ+0xa0], R5 ;  /* 0x0000a005000095a7 */ /* 0x000ea400080210ff */
[----:B--2---:R-:W-:Y:S05]  /*8830*/  @!P1 BRA `(.L_x_46) ;  /* 0xfffffffc00f09947 */ /* 0x004fea000383ffff */
[----:B------:R-:W-:Y:S05]  /*8840*/  BRA `(.L_x_127) ;  /* 0xffffffa0004c7947 */ /* 0x000fea000383ffff */
.L_x_49:
[----:B------:R-:W-:-:S07]  /*8850*/  MOV R0, UR5 ;  /* 0x0000000500007c02 */ /* 0x000fce0008000f00 */
.L_x_128:
[----:B-1----:R1:W2:Y:S02]  /*8860*/  SYNCS.PHASECHK.TRANS64.TRYWAIT P0, [R0+URZ+0xb0], R3 ;  /* 0x0000b003000075a7 */ /* 0x0022a400080011ff */
[----:B--2---:R-:W-:Y:S05]  /*8870*/  @!P0 NANOSLEEP.SYNCS 0x989680 ;  /* 0x009896800000895d */ /* 0x004fea0003900000 */
[----:B------:R-:W2:Y:S02]  /*8880*/  @!P0 SYNCS.PHASECHK.TRANS64 P0, [R0+URZ+0xb0], R3 ;  /* 0x0000b003000085a7 */ /* 0x000ea400080010ff */
[----:B--2---:R-:W-:Y:S05]  /*8890*/  @!P0 BRA `(.L_x_128) ;  /* 0xfffffffc00f08947 */ /* 0x004fea000383ffff */
[----:B------:R-:W-:Y:S05]  /*88a0*/  BRA `(.L_x_48) ;  /* 0xffffffa000a07947 */ /* 0x000fea000383ffff */
.L_x_56:
[----:B-1----:R1:W2:Y:S02]  /*88b0*/  SYNCS.PHASECHK.TRANS64.TRYWAIT P1, [R0+URZ+0xa0], R5 ;  /* 0x0000a005000075a7 */ /* 0x0022a400080211ff */
[----:B--2---:R-:W-:Y:S05]  /*88c0*/  @!P1 NANOSLEEP.SYNCS 0x989680 ;  /* 0x009896800000995d */ /* 0x004fea0003900000 */
[----:B------:R-:W2:Y:S02]  /*88d0*/  @!P1 SYNCS.PHASECHK.TRANS64 P1, [R0+URZ+0xa0], R5 ;  /* 0x0000a005000095a7 */ /* 0x000ea400080210ff */
[----:B--2---:R-:W-:Y:S05]  /*88e0*/  @!P1 BRA `(.L_x_56) ;  /* 0xfffffffc00f09947 */ /* 0x004fea000383ffff */
[----:B------:R-:W-:Y:S05]  /*88f0*/  BRA `(.L_x_129) ;  /* 0xffffffa400f87947 */ /* 0x000fea000383ffff */
.L_x_57:
[----:B------:R-:W-:-:S07]  /*8900*/  MOV R3, UR9 ;  /* 0x0000000900037c02 */ /* 0x000fce0008000f00 */
.L_x_130:
[----:B-1----:R1:W2:Y:S02]  /*8910*/  SYNCS.PHASECHK.TRANS64.TRYWAIT P0, [R3+URZ+0xe0], R0 ;  /* 0x0000e000030075a7 */ /* 0x0022a400080011ff */
[----:B--2---:R-:W-:Y:S05]  /*8920*/  @!P0 NANOSLEEP.SYNCS 0x989680 ;  /* 0x009896800000895d */ /* 0x004fea0003900000 */
[----:B------:R-:W2:Y:S02]  /*8930*/  @!P0 SYNCS.PHASECHK.TRANS64 P0, [R3+URZ+0xe0], R0 ;  /* 0x0000e000030085a7 */ /* 0x000ea400080010ff */
[----:B--2---:R-:W-:Y:S05]  /*8940*/  @!P0 BRA `(.L_x_130) ;  /* 0xfffffffc00f08947 */ /* 0x004fea000383ffff */
[----:B------:R-:W-:Y:S05]  /*8950*/  BRA `(.L_x_131) ;  /* 0xffffffa8002c7947 */ /* 0x000fea000383ffff */
.L_x_60:
[----:B------:R-:W-:Y:S07]  /*8960*/  MOV R0, UR7 ;  /* 0x0000000700007c02 */ /* 0x000fee0008000f00 */
.L_x_132:
[----:B-1----:R1:W2:Y:S02]  /*8970*/  SYNCS.PHASECHK.TRANS64.TRYWAIT P0, [R0+URZ], R3 ;  /* 0x00000003000075a7 */ /* 0x0022a400080011ff */
[----:B--2---:R-:W-:Y:S05]  /*8980*/  @!P0 NANOSLEEP.SYNCS 0x989680 ;  /* 0x009896800000895d */ /* 0x004fea0003900000 */
[----:B------:R-:W2:Y:S02]  /*8990*/  @!P0 SYNCS.PHASECHK.TRANS64 P0, [R0+URZ], R3 ;  /* 0x00000003000085a7 */ /* 0x000ea400080010ff */
[----:B--2---:R-:W-:Y:S05]  /*89a0*/  @!P0 BRA `(.L_x_132) ;  /* 0xfffffffc00f08947 */ /* 0x004fea000383ffff */
[----:B------:R-:W-:Y:S05]  /*89b0*/  BRA `(.L_x_59) ;  /* 0xffffffa8004c7947 */ /* 0x000fea000383ffff */
.L_x_63:
[----:B------:R-:W-:-:S07]  /*89c0*/  MOV R0, UR5 ;  /* 0x0000000500007c02 */ /* 0x000fce0008000f00 */
.L_x_133:
[----:B--2---:R2:W3:Y:S02]  /*89d0*/  SYNCS.PHASECHK.TRANS64.TRYWAIT P0, [R0+URZ], R3 ;  /* 0x00000003000075a7 */ /* 0x0044e400080011ff */
[----:B---3--:R-:W-:Y:S05]  /*89e0*/  @!P0 NANOSLEEP.SYNCS 0x989680 ;  /* 0x009896800000895d */ /* 0x008fea0003900000 */
[----:B------:R-:W3:Y:S02]  /*89f0*/  @!P0 SYNCS.PHASECHK.TRANS64 P0, [R0+URZ], R3 ;  /* 0x00000003000085a7 */ /* 0x000ee400080010ff */
[----:B---3--:R-:W-:Y:S05]  /*8a00*/  @!P0 BRA `(.L_x_133) ;  /* 0xfffffffc00f08947 */ /* 0x008fea000383ffff */
[----:B------:R-:W-:Y:S05]  /*8a10*/  BRA `(.L_x_134) ;  /* 0xffffffa800ec7947 */ /* 0x000fea000383ffff */
.L_x_64:
[----:B------:R-:W-:-:S07]  /*8a20*/  MOV R0, UR5 ;  /* 0x0000000500007c02 */ /* 0x000fce0008000f00 */
.L_x_135:
[----:B--2---:R2:W3:Y:S02]  /*8a30*/  SYNCS.PHASECHK.TRANS64.TRYWAIT P0, [R0+URZ], R3 ;  /* 0x00000003000075a7 */ /* 0x0044e400080011ff */
[----:B---3--:R-:W-:Y:S05]  /*8a40*/  @!P0 NANOSLEEP.SYNCS 0x989680 ;  /* 0x009896800000895d */ /* 0x008fea0003900000 */
[----:B------:R-:W3:Y:S02]  /*8a50*/  @!P0 SYNCS.PHASECHK.TRANS64 P0, [R0+URZ], R3 ;  /* 0x00000003000085a7 */ /* 0x000ee400080010ff */
[----:B---3--:R-:W-:Y:S05]  /*8a60*/  @!P0 BRA `(.L_x_135) ;  /* 0xfffffffc00f08947 */ /* 0x008fea000383ffff */
[----:B------:R-:W-:Y:S05]  /*8a70*/  BRA `(.L_x_136) ;  /* 0xffffffa800f87947 */ /* 0x000fea000383ffff */
.L_x_65:
[----:B------:R-:W-:-:S07]  /*8a80*/  MOV R0, UR5 ;  /* 0x0000000500007c02 */ /* 0x000fce0008000f00 */
.L_x_137:
[----:B--2---:R2:W3:Y:S02]  /*8a90*/  SYNCS.PHASECHK.TRANS64.TRYWAIT P0, [R0+URZ], R3 ;  /* 0x00000003000075a7 */ /* 0x0044e400080011ff */
[----:B---3--:R-:W-:Y:S05]  /*8aa0*/  @!P0 NANOSLEEP.SYNCS 0x989680 ;  /* 0x009896800000895d */ /* 0x008fea0003900000 */
[----:B------:R-:W3:Y:S02]  /*8ab0*/  @!P0 SYNCS.PHASECHK.TRANS64 P0, [R0+URZ], R3 ;  /* 0x00000003000085a7 */ /* 0x000ee400080010ff */
[----:B---3--:R-:W-:Y:S05]  /*8ac0*/  @!P0 BRA `(.L_x_137) ;  /* 0xfffffffc00f08947 */ /* 0x008fea000383ffff */
[----:B------:R-:W-:Y:S05]  /*8ad0*/  BRA `(.L_x_138) ;  /* 0xffffffac00047947 */ /* 0x000fea000383ffff */
.L_x_66:
[----:B------:R-:W-:-:S07]  /*8ae0*/  MOV R0, UR7 ;  /* 0x0000000700007c02 */ /* 0x000fce0008000f00 */
.L_x_139:
[----:B--2---:R2:W3:Y:S02]  /*8af0*/  SYNCS.PHASECHK.TRANS64.TRYWAIT P0, [R0+URZ], R3 ;  /* 0x00000003000075a7 */ /* 0x0044e400080011ff */
[----:B---3--:R-:W-:Y:S05]  /*8b00*/  @!P0 NANOSLEEP.SYNCS 0x989680 ;  /* 0x009896800000895d */ /* 0x008fea0003900000 */
[----:B------:R-:W3:Y:S02]  /*8b10*/  @!P0 SYNCS.PHASECHK.TRANS64 P0, [R0+URZ], R3 ;  /* 0x00000003000085a7 */ /* 0x000ee400080010ff */
[----:B---3--:R-:W-:Y:S05]  /*8b20*/  @!P0 BRA `(.L_x_139) ;  /* 0xfffffffc00f08947 */ /* 0x008fea000383ffff */
[----:B------:R-:W-:Y:S05]  /*8b30*/  BRA `(.L_x_140) ;  /* 0xffffffac00107947 */ /* 0x000fea000383ffff */
.L_x_71:
[----:B--2---:R2:W3:Y:S02]  /*8b40*/  SYNCS.PHASECHK.TRANS64.TRYWAIT P0, [R0+URZ+0xa0], R3 ;  /* 0x0000a003000075a7 */ /* 0x0044e400080011ff */
[----:B---3--:R-:W-:Y:S05]  /*8b50*/  @!P0 NANOSLEEP.SYNCS 0x989680 ;  /* 0x009896800000895d */ /* 0x008fea0003900000 */
[----:B------:R-:W3:Y:S02]  /*8b60*/  @!P0 SYNCS.PHASECHK.TRANS64 P0, [R0+URZ+0xa0], R3 ;  /* 0x0000a003000085a7 */ /* 0x000ee400080010ff */
[----:B---3--:R-:W-:Y:S05]  /*8b70*/  @!P0 BRA `(.L_x_71) ;  /* 0xfffffffc00f08947 */ /* 0x008fea000383ffff */
[----:B------:R-:W-:Y:S05]  /*8b80*/  BRA `(.L_x_141) ;  /* 0xffffffb000147947 */ /* 0x000fea000383ffff */
.L_x_74:
[----:B------:R-:W-:Y:S07]  /*8b90*/  MOV R0, UR7 ;  /* 0x0000000700007c02 */ /* 0x000fee0008000f00 */
.L_x_142:
[----:B--2---:R2:W3:Y:S02]  /*8ba0*/  SYNCS.PHASECHK.TRANS64.TRYWAIT P0, [R0+URZ+0x98], R3 ;  /* 0x00009803000075a7 */ /* 0x0044e400080011ff */
[----:B---3--:R-:W-:Y:S05]  /*8bb0*/  @!P0 NANOSLEEP.SYNCS 0x989680 ;  /* 0x009896800000895d */ /* 0x008fea0003900000 */
[----:B------:R-:W3:Y:S02]  /*8bc0*/  @!P0 SYNCS.PHASECHK.TRANS64 P0, [R0+URZ+0x98], R3 ;  /* 0x00009803000085a7 */ /* 0x000ee400080010ff */
[----:B---3--:R-:W-:Y:S05]  /*8bd0*/  @!P0 BRA `(.L_x_142) ;  /* 0xfffffffc00f08947 */ /* 0x008fea000383ffff */
[----:B------:R-:W-:Y:S05]  /*8be0*/  BRA `(.L_x_73) ;  /* 0xffffffb000f47947 */ /* 0x000fea000383ffff */
.L_x_77:
[----:B--2---:R-:W-:Y:S07]  /*8bf0*/  MOV R3, UR7 ;  /* 0x0000000700037c02 */ /* 0x004fee0008000f00 */
.L_x_143:
[----:B-1----:R1:W2:Y:S02]  /*8c00*/  SYNCS.PHASECHK.TRANS64.TRYWAIT P0, [R3+URZ+0x80], R12 ;  /* 0x0000800c030075a7 */ /* 0x0022a400080011ff */
[----:B--2---:R-:W-:Y:S05]  /*8c10*/  @!P0 NANOSLEEP.SYNCS 0x989680 ;  /* 0x009896800000895d */ /* 0x004fea0003900000 */
[----:B------:R-:W2:Y:S02]  /*8c20*/  @!P0 SYNCS.PHASECHK.TRANS64 P0, [R3+URZ+0x80], R12 ;  /* 0x0000800c030085a7 */ /* 0x000ea400080010ff */
[----:B--2---:R-:W-:Y:S05]  /*8c30*/  @!P0 BRA `(.L_x_143) ;  /* 0xfffffffc00f08947 */ /* 0x004fea000383ffff */
[----:B------:R-:W-:Y:S05]  /*8c40*/  BRA `(.L_x_144) ;  /* 0xffffffb4006c7947 */ /* 0x000fea000383ffff */
.L_x_78:
[----:B------:R-:W-:Y:S07]  /*8c50*/  MOV R3, UR7 ;  /* 0x0000000700037c02 */ /* 0x000fee0008000f00 */
.L_x_145:
[----:B-1----:R1:W2:Y:S02]  /*8c60*/  SYNCS.PHASECHK.TRANS64.TRYWAIT P0, [R3+URZ+0x88], R12 ;  /* 0x0000880c030075a7 */ /* 0x0022a400080011ff */
[----:B--2---:R-:W-:Y:S05]  /*8c70*/  @!P0 NANOSLEEP.SYNCS 0x989680 ;  /* 0x009896800000895d */ /* 0x004fea0003900000 */
[----:B------:R-:W2:Y:S02]  /*8c80*/  @!P0 SYNCS.PHASECHK.TRANS64 P0, [R3+URZ+0x88], R12 ;  /* 0x0000880c030085a7 */ /* 0x000ea400080010ff */
[----:B--2---:R-:W-:Y:S05]  /*8c90*/  @!P0 BRA `(.L_x_145) ;  /* 0xfffffffc00f08947 */ /* 0x004fea000383ffff */
[----:B------:R-:W-:Y:S05]  /*8ca0*/  BRA `(.L_x_146) ;  /* 0xffffffb400ec7947 */ /* 0x000fea000383ffff */
.L_x_80:
[----:B------:R-:W-:-:S07]  /*8cb0*/  MOV R0, UR7 ;  /* 0x0000000700007c02 */ /* 0x000fce0008000f00 */
.L_x_147:
[----:B-1----:R1:W3:Y:S02]  /*8cc0*/  SYNCS.PHASECHK.TRANS64.TRYWAIT P0, [R0+URZ+0x80], R3 ;  /* 0x00008003000075a7 */ /* 0x0022e400080011ff */
[----:B---3--:R-:W-:Y:S05]  /*8cd0*/  @!P0 NANOSLEEP.SYNCS 0x989680 ;  /* 0x009896800000895d */ /* 0x008fea0003900000 */
[----:B------:R-:W3:Y:S02]  /*8ce0*/  @!P0 SYNCS.PHASECHK.TRANS64 P0, [R0+URZ+0x80], R3 ;  /* 0x00008003000085a7 */ /* 0x000ee400080010ff */
[----:B---3--:R-:W-:Y:S05]  /*8cf0*/  @!P0 BRA `(.L_x_147) ;  /* 0xfffffffc00f08947 */ /* 0x008fea000383ffff */
[----:B------:R-:W-:Y:S05]  /*8d00*/  BRA `(.L_x_148) ;  /* 0xffffffb8005c7947 */ /* 0x000fea000383ffff */
.L_x_82:
[----:B--2---:R2:W4:Y:S02]  /*8d10*/  SYNCS.PHASECHK.TRANS64.TRYWAIT P0, [R0+URZ+0xa0], R3 ;  /* 0x0000a003000075a7 */ /* 0x00452400080011ff */
[----:B----4-:R-:W-:Y:S05]  /*8d20*/  @!P0 NANOSLEEP.SYNCS 0x989680 ;  /* 0x009896800000895d */ /* 0x010fea0003900000 */
[----:B------:R-:W4:Y:S02]  /*8d30*/  @!P0 SYNCS.PHASECHK.TRANS64 P0, [R0+URZ+0xa0], R3 ;  /* 0x0000a003000085a7 */ /* 0x000f2400080010ff */
[----:B----4-:R-:W-:Y:S05]  /*8d40*/  @!P0 BRA `(.L_x_82) ;  /* 0xfffffffc00f08947 */ /* 0x010fea000383ffff */
[----:B------:R-:W-:Y:S05]  /*8d50*/  BRA `(.L_x_149) ;  /* 0xffffffbc00287947 */ /* 0x000fea000383ffff */
.L_x_93:
[----:B-1----:R1:W3:Y:S02]  /*8d60*/  SYNCS.PHASECHK.TRANS64.TRYWAIT P1, [R3+URZ+0x70], R0 ;  /* 0x00007000030075a7 */ /* 0x0022e400080211ff */
[----:B---3--:R-:W-:Y:S05]  /*8d70*/  @!P1 NANOSLEEP.SYNCS 0x989680 ;  /* 0x009896800000995d */ /* 0x008fea0003900000 */
[----:B------:R-:W3:Y:S02]  /*8d80*/  @!P1 SYNCS.PHASECHK.TRANS64 P1, [R3+URZ+0x70], R0 ;  /* 0x00007000030095a7 */ /* 0x000ee400080210ff */
[----:B---3--:R-:W-:Y:S05]  /*8d90*/  @!P1 BRA `(.L_x_93) ;  /* 0xfffffffc00f09947 */ /* 0x008fea000383ffff */
[----:B------:R-:W-:Y:S05]  /*8da0*/  BRA `(.L_x_92) ;  /* 0xffffffc800507947 */ /* 0x000fea000383ffff */
.L_x_95:
[----:B---3--:R3:W4:Y:S02]  /*8db0*/  SYNCS.PHASECHK.TRANS64.TRYWAIT P0, [R116+URZ+0xc0], R5 ;  /* 0x0000c005740075a7 */ /* 0x00872400080011ff */
[----:B----4-:R-:W-:Y:S05]  /*8dc0*/  @!P0 NANOSLEEP.SYNCS 0x989680 ;  /* 0x009896800000895d */ /* 0x010fea0003900000 */
[----:B------:R-:W4:Y:S02]  /*8dd0*/  @!P0 SYNCS.PHASECHK.TRANS64 P0, [R116+URZ+0xc0], R5 ;  /* 0x0000c005740085a7 */ /* 0x000f2400080010ff */
[----:B----4-:R-:W-:Y:S05]  /*8de0*/  @!P0 BRA `(.L_x_95) ;  /* 0xfffffffc00f08947 */ /* 0x010fea000383ffff */
[----:B------:R-:W-:Y:S05]  /*8df0*/  BRA `(.L_x_94) ;  /* 0xffffffc800ac7947 */ /* 0x000fea000383ffff */
.L_x_103:
[----:B--2---:R2:W3:Y:S02]  /*8e00*/  SYNCS.PHASECHK.TRANS64.TRYWAIT P0, [R125+URZ+0x70], R0 ;  /* 0x000070007d0075a7 */ /* 0x0044e400080011ff */
[----:B---3--:R-:W-:Y:S05]  /*8e10*/  @!P0 NANOSLEEP.SYNCS 0x989680 ;  /* 0x009896800000895d */ /* 0x008fea0003900000 */
[----:B------:R-:W3:Y:S02]  /*8e20*/  @!P0 SYNCS.PHASECHK.TRANS64 P0, [R125+URZ+0x70], R0 ;  /* 0x000070007d0085a7 */ /* 0x000ee400080010ff */
[----:B---3--:R-:W-:Y:S05]  /*8e30*/  @!P0 BRA `(.L_x_103) ;  /* 0xfffffffc00f08947 */ /* 0x008fea000383ffff */
[----:B------:R-:W-:Y:S05]  /*8e40*/  BRA `(.L_x_102) ;  /* 0xffffffdc00b07947 */ /* 0x000fea000383ffff */
        .weak           $__internal_0_$__cuda_sm10x_tcgen05_guardrail_trap_col_being_dealloced_not_returned_by_alloc
        .type           $__internal_0_$__cuda_sm10x_tcgen05_guardrail_trap_col_being_dealloced_not_returned_by_alloc,@function
        .size           $__internal_0_$__cuda_sm10x_tcgen05_guardrail_trap_col_being_dealloced_not_returned_by_alloc,($__internal_1_$__cuda_sm10x_tcgen05_guardrail_trap_phase_invalid_during_alloc - $__internal_0_$__cuda_sm10x_tcgen05_guardrail_trap_col_being_dealloced_not_returned_by_alloc)
$__internal_0_$__cuda_sm10x_tcgen05_guardrail_trap_col_being_dealloced_not_returned_by_alloc:
[----:B------:R-:W-:Y:S05]  /*8e50*/  BPT.TRAP 0x1 ;  /* 0x000000040000795c */ /* 0x000fea0000300000 */
[----:B------:R-:W-:-:S04]  /*8e60*/  HFMA2 R3, -RZ, RZ, 0, 0 ;  /* 0x00000000ff037431 */ /* 0x000fc800000001ff */
[----:B------:R-:W-:Y:S05]  /*8e70*/  RET.REL.NODEC R2 `(_ZN7cutlass13device_kernelINS_4gemm6kernel13GemmUniversalIN4cute5tupleIJiiiiEEENS1_10collective13CollectiveMmaINS1_35MainloopSm100TmaUmmaWarpSpecializedILi7ELi2ELi4ENS5_IJNS4_1CILi1EEESB_SB_EEEEENS5_IJNSA_ILi128EEESE_NSA_ILi32EEEEEEaNS5_IJlSB_lEEEaSH_NS4_8TiledMMAINS4_8MMA_AtomIJNS4_15SM100_MMA_S8_SSIaaiLi128ELi128ELNS4_4UMMA5MajorE0ELSM_0ELNSL_8SaturateE0EEEEEENS4_6LayoutISC_NS5_IJNSA_ILi0EEESR_SR_EEEEENS5_IJNS4_10UnderscoreESU_SU_EEEEENS4_13SM90_TMA_LOADENS4_14ComposedLayoutINS4_7SwizzleILi1ELi4ELi3EEENS4_18smem_ptr_flag_bitsILi8EEENSQ_INS5_IJNSA_ILi8EEESF_EEENS5_IJSF_SB_EEEEEEEvNS4_8identityESX_S17_vS18_EENS_8epilogue10collective18CollectiveEpilogueINS1A_23Sm100TmaWarpSpecializedILi2ELi2ELi64ELb0ELb0EEEJSG_NS5_IJNSQ_ISE_SB_EENSQ_INSA_ILi64EEESB_EEEEEaSH_aSH_NS1A_6fusion15FusionCallbacksIS1E_NS1J_17LinearCombinationIaiaiLNS_15FloatRoundStyleE2EEESG_S1I_JEEENS4_5SM1004TMEM4LOAD26SM100_TMEM_LOAD_32dp32b64xESX_NSY_INSZ_ILi2ELi4ELi3EEES12_NSQ_INS5_IJS13_S1G_EEENS5_IJS1G_SB_EEEEEEENS4_39AutoVectorizingCopyWithAssumedAlignmentILi128EEENS4_14SM90_TMA_STOREES1X_S1Z_S1Z_EEEvvEEEEvNT_6ParamsE) ;  /* 0xffffff7002607950 */ /* 0x000fea0003c3ffff */
        .weak           $__internal_1_$__cuda_sm10x_tcgen05_guardrail_trap_phase_invalid_during_alloc
        .type           $__internal_1_$__cuda_sm10x_tcgen05_guardrail_trap_phase_invalid_during_alloc,@function
        .size           $__internal_1_$__cuda_sm10x_tcgen05_guardrail_trap_phase_invalid_during_alloc,($__internal_2_$__cuda_sm10x_tcgen05_guardrail_trap_unallocated_columns_being_dealloced - $__internal_1_$__cuda_sm10x_tcgen05_guardrail_trap_phase_invalid_during_alloc)
$__internal_1_$__cuda_sm10x_tcgen05_guardrail_trap_phase_invalid_during_alloc:
[----:B------:R-:W-:Y:S05]  /*8e80*/  BPT.TRAP 0x1 ;  /* 0x000000040000795c */ /* 0x000fea0000300000 */
[----:B------:R-:W-:-:S04]  /*8e90*/  MOV R3, 0x0 ;  /* 0x0000000000037802 */ /* 0x000fc80000000f00 */
[----:B------:R-:W-:Y:S05]  /*8ea0*/  RET.REL.NODEC R2 `(_ZN7cutlass13device_kernelINS_4gemm6kernel13GemmUniversalIN4cute5tupleIJiiiiEEENS1_10collective13CollectiveMmaINS1_35MainloopSm100TmaUmmaWarpSpecializedILi7ELi2ELi4ENS5_IJNS4_1CILi1EEESB_SB_EEEEENS5_IJNSA_ILi128EEESE_NSA_ILi32EEEEEEaNS5_IJlSB_lEEEaSH_NS4_8TiledMMAINS4_8MMA_AtomIJNS4_15SM100_MMA_S8_SSIaaiLi128ELi128ELNS4_4UMMA5MajorE0ELSM_0ELNSL_8SaturateE0EEEEEENS4_6LayoutISC_NS5_IJNSA_ILi0EEESR_SR_EEEEENS5_IJNS4_10UnderscoreESU_SU_EEEEENS4_13SM90_TMA_LOADENS4_14ComposedLayoutINS4_7SwizzleILi1ELi4ELi3EEENS4_18smem_ptr_flag_bitsILi8EEENSQ_INS5_IJNSA_ILi8EEESF_EEENS5_IJSF_SB_EEEEEEEvNS4_8identityESX_S17_vS18_EENS_8epilogue10collective18CollectiveEpilogueINS1A_23Sm100TmaWarpSpecializedILi2ELi2ELi64ELb0ELb0EEEJSG_NS5_IJNSQ_ISE_SB_EENSQ_INSA_ILi64EEESB_EEEEEaSH_aSH_NS1A_6fusion15FusionCallbacksIS1E_NS1J_17LinearCombinationIaiaiLNS_15FloatRoundStyleE2EEESG_S1I_JEEENS4_5SM1004TMEM4LOAD26SM100_TMEM_LOAD_32dp32b64xESX_NSY_INSZ_ILi2ELi4ELi3EEES12_NSQ_INS5_IJS13_S1G_EEENS5_IJS1G_SB_EEEEEEENS4_39AutoVectorizingCopyWithAssumedAlignmentILi128EEENS4_14SM90_TMA_STOREES1X_S1Z_S1Z_EEEvvEEEEvNT_6ParamsE) ;  /* 0xffffff7002547950 */ /* 0x000fea0003c3ffff */
        .weak           $__internal_2_$__cuda_sm10x_tcgen05_guardrail_trap_unallocated_columns_being_dealloced
        .type           $__internal_2_$__cuda_sm10x_tcgen05_guardrail_trap_unallocated_columns_being_dealloced,@function
        .size           $__internal_2_$__cuda_sm10x_tcgen05_guardrail_trap_unallocated_columns_being_dealloced,(.L_x_151 - $__internal_2_$__cuda_sm10x_tcgen05_guardrail_trap_unallocated_columns_being_dealloced)
$__internal_2_$__cuda_sm10x_tcgen05_guardrail_trap_unallocated_columns_being_dealloced:
[----:B------:R-:W-:Y:S05]  /*8eb0*/  BPT.TRAP 0x1 ;  /* 0x000000040000795c */ /* 0x000fea0000300000 */
[----:B------:R-:W-:-:S04]  /*8ec0*/  HFMA2 R3, -RZ, RZ, 0, 0 ;  /* 0x00000000ff037431 */ /* 0x000fc800000001ff */
[----:B------:R-:W-:Y:S05]  /*8ed0*/  RET.REL.NODEC R2 `(_ZN7cutlass13device_kernelINS_4gemm6kernel13GemmUniversalIN4cute5tupleIJiiiiEEENS1_10collective13CollectiveMmaINS1_35MainloopSm100TmaUmmaWarpSpecializedILi7ELi2ELi4ENS5_IJNS4_1CILi1EEESB_SB_EEEEENS5_IJNSA_ILi128EEESE_NSA_ILi32EEEEEEaNS5_IJlSB_lEEEaSH_NS4_8TiledMMAINS4_8MMA_AtomIJNS4_15SM100_MMA_S8_SSIaaiLi128ELi128ELNS4_4UMMA5MajorE0ELSM_0ELNSL_8SaturateE0EEEEEENS4_6LayoutISC_NS5_IJNSA_ILi0EEESR_SR_EEEEENS5_IJNS4_10UnderscoreESU_SU_EEEEENS4_13SM90_TMA_LOADENS4_14ComposedLayoutINS4_7SwizzleILi1ELi4ELi3EEENS4_18smem_ptr_flag_bitsILi8EEENSQ_INS5_IJNSA_ILi8EEESF_EEENS5_IJSF_SB_EEEEEEEvNS4_8identityESX_S17_vS18_EENS_8epilogue10collective18CollectiveEpilogueINS1A_23Sm100TmaWarpSpecializedILi2ELi2ELi64ELb0ELb0EEEJSG_NS5_IJNSQ_ISE_SB_EENSQ_INSA_ILi64EEESB_EEEEEaSH_aSH_NS1A_6fusion15FusionCallbacksIS1E_NS1J_17LinearCombinationIaiaiLNS_15FloatRoundStyleE2EEESG_S1I_JEEENS4_5SM1004TMEM4LOAD26SM100_TMEM_LOAD_32dp32b64xESX_NSY_INSZ_ILi2ELi4ELi3EEES12_NSQ_INS5_IJS13_S1G_EEENS5_IJS1G_SB_EEEEEEENS4_39AutoVectorizingCopyWithAssumedAlignmentILi128EEENS4_14SM90_TMA_STOREES1X_S1Z_S1Z_EEEvvEEEEvNT_6ParamsE) ;  /* 0xffffff7002487950 */ /* 0x000fea0003c3ffff */
.L_x_150:
[----:B------:R-:W-:-:S00]  /*8ee0*/  BRA `(.L_x_150) ;  /* 0xfffffffc00fc7947 */ /* 0x000fc0000383ffff */
[----:B------:R-:W-:-:S00]  /*8ef0*/  NOP ;  /* 0x0000000000007918 */ /* 0x000fc00000000000 */
        /* <DEDUP_REMOVED lines=8> */
.L_x_151:


//--------------------- .nv.global.init           --------------------------
	.section	.nv.global.init,"aw",@progbits
.nv.global.init:
	.type		$str$27,@object
	.size		$str$27,($str$28 - $str$27)
$str$27:
        /*0000*/ 	.byte	0x28, 0x61, 0x64, 0x64, 0x72, 0x65, 0x73, 0x73, 0x20, 0x26, 0x20, 0x6d, 0x61, 0x73, 0x6b, 0x29
        /*0010*/ 	.byte	0x20, 0x3d, 0x3d, 0x20, 0x30, 0x00
	.type		$str$28,@object
	.size		$str$28,($str$26 - $str$28)
$str$28:
        /*0016*/ 	.byte	0x2f, 0x74, 0x6d, 0x70, 0x2f, 0x63, 0x75, 0x74, 0x6c, 0x61, 0x73, 0x73, 0x5f, 0x73, 0x77, 0x65
        /*0026*/ 	.byte	0x65, 0x70, 0x5f, 0x73, 0x72, 0x63, 0x2f, 0x69, 0x6e, 0x63, 0x6c, 0x75, 0x64, 0x65, 0x2f, 0x63
        /*0036*/ 	.byte	0x75, 0x74, 0x65, 0x2f, 0x70, 0x6f, 0x69, 0x6e, 0x74, 0x65, 0x72, 0x5f, 0x66, 0x6c, 0x61, 0x67
        /*0046*/ 	.byte	0x67, 0x65, 0x64, 0x2e, 0x68, 0x70, 0x70, 0x00
	.type		$str$26,@object
	.size		$str$26,($str$25 - $str$26)
$str$26:
        /*004e*/ 	.byte	0x2f, 0x74, 0x6d, 0x70, 0x2f, 0x63, 0x75, 0x74, 0x6c, 0x61, 0x73, 0x73, 0x5f, 0x73, 0x77, 0x65
        /*005e*/ 	.byte	0x65, 0x70, 0x5f, 0x73, 0x72, 0x63, 0x2f, 0x69, 0x6e, 0x63, 0x6c, 0x75, 0x64, 0x65, 0x2f, 0x63
        /*006e*/ 	.byte	0x75, 0x74, 0x65, 0x2f, 0x61, 0x74, 0x6f, 0x6d, 0x2f, 0x63, 0x6f, 0x70, 0x79, 0x5f, 0x74, 0x72
        /*007e*/ 	.byte	0x61, 0x69, 0x74, 0x73, 0x5f, 0x73, 0x6d, 0x31, 0x30, 0x30, 0x2e, 0x68, 0x70, 0x70, 0x00
	.type		$str$25,@object
	.size		$str$25,(__unnamed_1 - $str$25)
$str$25:
        /*008d*/ 	.byte	0x28, 0x28, 0x75, 0x69, 0x6e, 0x74, 0x33, 0x32, 0x5f, 0x74, 0x28, 0x74, 0x68, 0x72, 0x65, 0x61
        /*009d*/ 	.byte	0x64, 0x49, 0x64, 0x78, 0x2e, 0x78, 0x29, 0x20, 0x2f, 0x20, 0x33, 0x32, 0x29, 0x20, 0x25, 0x20
        /*00ad*/ 	.byte	0x34, 0x29, 0x20, 0x3d, 0x3d, 0x20, 0x28, 0x28, 0x28, 0x74, 0x6d, 0x65, 0x6d, 0x5f, 0x61, 0x64
        /*00bd*/ 	.byte	0x64, 0x72, 0x20, 0x3e, 0x3e, 0x20, 0x31, 0x36, 0x29, 0x20, 0x2f, 0x20, 0x33, 0x32, 0x29, 0x20
        /*00cd*/ 	.byte	0x25, 0x20, 0x34, 0x29, 0x00
	.type		__unnamed_1,@object
	.size		__unnamed_1,(__unnamed_2 - __unnamed_1)
__unnamed_1:
        /*00d2*/ 	.byte	0x61, 0x75, 0x74, 0x6f, 0x20, 0x63, 0x75, 0x74, 0x65, 0x3a, 0x3a, 0x61, 0x73, 0x5f, 0x70, 0x6f
        /* <DEDUP_REMOVED lines=24> */
        /*0262*/ 	.byte	0x5d, 0x00
	.type		__unnamed_2,@object
	.size		__unnamed_2,(.L_2 - __unnamed_2)
__unnamed_2:
        /* <DEDUP_REMOVED lines=42> */
        /*0504*/ 	.byte	0x43, 0x3c, 0x30, 0x3e, 0x3e, 0x3e, 0x3e, 0x5d, 0x00
.L_2:


//--------------------- .nv.shared._ZN7cutlass13device_kernelINS_4gemm6kernel13GemmUniversalIN4cute5tupleIJiiiiEEENS1_10collective13CollectiveMmaINS1_35MainloopSm100TmaUmmaWarpSpecializedILi7ELi2ELi4ENS5_IJNS4_1CILi1EEESB_SB_EEEEENS5_IJNSA_ILi128EEESE_NSA_ILi32EEEEEEaNS5_IJlSB_lEEEaSH_NS4_8TiledMMAINS4_8MMA_AtomIJNS4_15SM100_MMA_S8_SSIaaiLi128ELi128ELNS4_4UMMA5MajorE0ELSM_0ELNSL_8SaturateE0EEEEEENS4_6LayoutISC_NS5_IJNSA_ILi0EEESR_SR_EEEEENS5_IJNS4_10UnderscoreESU_SU_EEEEENS4_13SM90_TMA_LOADENS4_14ComposedLayoutINS4_7SwizzleILi1ELi4ELi3EEENS4_18smem_ptr_flag_bitsILi8EEENSQ_INS5_IJNSA_ILi8EEESF_EEENS5_IJSF_SB_EEEEEEEvNS4_8identityESX_S17_vS18_EENS_8epilogue10collective18CollectiveEpilogueINS1A_23Sm100TmaWarpSpecializedILi2ELi2ELi64ELb0ELb0EEEJSG_NS5_IJNSQ_ISE_SB_EENSQ_INSA_ILi64EEESB_EEEEEaSH_aSH_NS1A_6fusion15FusionCallbacksIS1E_NS1J_17LinearCombinationIaiaiLNS_15FloatRoundStyleE2EEESG_S1I_JEEENS4_5SM1004TMEM4LOAD26SM100_TMEM_LOAD_32dp32b64xESX_NSY_INSZ_ILi2ELi4ELi3EEES12_NSQ_INS5_IJS13_S1G_EEENS5_IJS1G_SB_EEEEEEENS4_39AutoVectorizingCopyWithAssumedAlignmentILi128EEENS4_14SM90_TMA_STOREES1X_S1Z_S1Z_EEEvvEEEEvNT_6ParamsE --------------------------
	.section	.nv.shared._ZN7cutlass13device_kernelINS_4gemm6kernel13GemmUniversalIN4cute5tupleIJiiiiEEENS1_10collective13CollectiveMmaINS1_35MainloopSm100TmaUmmaWarpSpecializedILi7ELi2ELi4ENS5_IJNS4_1CILi1EEESB_SB_EEEEENS5_IJNSA_ILi128EEESE_NSA_ILi32EEEEEEaNS5_IJlSB_lEEEaSH_NS4_8TiledMMAINS4_8MMA_AtomIJNS4_15SM100_MMA_S8_SSIaaiLi128ELi128ELNS4_4UMMA5MajorE0ELSM_0ELNSL_8SaturateE0EEEEEENS4_6LayoutISC_NS5_IJNSA_ILi0EEESR_SR_EEEEENS5_IJNS4_10UnderscoreESU_SU_EEEEENS4_13SM90_TMA_LOADENS4_14ComposedLayoutINS4_7SwizzleILi1ELi4ELi3EEENS4_18smem_ptr_flag_bitsILi8EEENSQ_INS5_IJNSA_ILi8EEESF_EEENS5_IJSF_SB_EEEEEEEvNS4_8identityESX_S17_vS18_EENS_8epilogue10collective18CollectiveEpilogueINS1A_23Sm100TmaWarpSpecializedILi2ELi2ELi64ELb0ELb0EEEJSG_NS5_IJNSQ_ISE_SB_EENSQ_INSA_ILi64EEESB_EEEEEaSH_aSH_NS1A_6fusion15FusionCallbacksIS1E_NS1J_17LinearCombinationIaiaiLNS_15FloatRoundStyleE2EEESG_S1I_JEEENS4_5SM1004TMEM4LOAD26SM100_TMEM_LOAD_32dp32b64xESX_NSY_INSZ_ILi2ELi4ELi3EEES12_NSQ_INS5_IJS13_S1G_EEENS5_IJS1G_SB_EEEEEEENS4_39AutoVectorizingCopyWithAssumedAlignmentILi128EEENS4_14SM90_TMA_STOREES1X_S1Z_S1Z_EEEvvEEEEvNT_6ParamsE,"aw",@nobits
	.sectionflags	@""
	.align	16
	.zero		1024


//--------------------- .nv.shared.reserved.0     --------------------------
	.section	.nv.shared.reserved.0,"aw",@nobits
	.weak		__nv_reservedSMEM_offset_0_alias
	.size		__nv_reservedSMEM_offset_0_alias, 0, 64
	.other		__nv_reservedSMEM_offset_0_alias,@"STO_CUDA_RESERVED_SHARED STV_DEFAULT"
__nv_reservedSMEM_offset_0_alias:
	.zero		0
.nv.shared.reserved.0:
	.zero		64
	.weak		__nv_reservedSMEM_tcgen05_partition
	.type		__nv_reservedSMEM_tcgen05_partition,@object
	.size		__nv_reservedSMEM_tcgen05_partition,(.L_0 - __nv_reservedSMEM_tcgen05_partition)
__nv_reservedSMEM_tcgen05_partition:
	.zero		32
.L_0:


//--------------------- .nv.global                --------------------------
	.section	.nv.global,"aw",@nobits
.nv.global:
	.type		_ZN40_INTERNAL_42f2352e_4_k_cu_f80cd34b_176094cute1_E,@object
	.size		_ZN40_INTERNAL_42f2352e_4_k_cu_f80cd34b_176094cute1_E,(_ZN40_INTERNAL_42f2352e_4_k_cu_f80cd34b_176094cuda3std3__45__cpo6cbeginE - _ZN40_INTERNAL_42f2352e_4_k_cu_f80cd34b_176094cute1_E)
_ZN40_INTERNAL_42f2352e_4_k_cu_f80cd34b_176094cute1_E:
	.zero		1
	.type		_ZN40_INTERNAL_42f2352e_4_k_cu_f80cd34b_176094cuda3std3__45__cpo6cbeginE,@object
	.size		_ZN40_INTERNAL_42f2352e_4_k_cu_f80cd34b_176094cuda3std3__45__cpo6cbeginE,(_ZN40_INTERNAL_42f2352e_4_k_cu_f80cd34b_176094cuda3std3__48in_placeE - _ZN40_INTERNAL_42f2352e_4_k_cu_f80cd34b_176094cuda3std3__45__cpo6cbeginE)
_ZN40_INTERNAL_42f2352e_4_k_cu_f80cd34b_176094cuda3std3__45__cpo6cbeginE:
	.zero		1
	.type		_ZN40_INTERNAL_42f2352e_4_k_cu_f80cd34b_176094cuda3std3__48in_placeE,@object
	.size		_ZN40_INTERNAL_42f2352e_4_k_cu_f80cd34b_176094cuda3std3__48in_placeE,(_ZN40_INTERNAL_42f2352e_4_k_cu_f80cd34b_176094cuda3std6ranges3__45__cpo9iter_moveE - _ZN40_INTERNAL_42f2352e_4_k_cu_f80cd34b_176094cuda3std3__48in_placeE)
_ZN40_INTERNAL_42f2352e_4_k_cu_f80cd34b_176094cuda3std3__48in_placeE:
	.zero		1
	.type		_ZN40_INTERNAL_42f2352e_4_k_cu_f80cd34b_176094cuda3std6ranges3__45__cpo9iter_moveE,@object
	.size		_ZN40_INTERNAL_42f2352e_4_k_cu_f80cd34b_176094cuda3std6ranges3__45__cpo9iter_moveE,(_ZN40_INTERNAL_42f2352e_4_k_cu_f80cd34b_176094cuda3std3__45__cpo5beginE - _ZN40_INTERNAL_42f2352e_4_k_cu_f80cd34b_176094cuda3std6ranges3__45__cpo9iter_moveE)
_ZN40_INTERNAL_42f2352e_4_k_cu_f80cd34b_176094cuda3std6ranges3__45__cpo9iter_moveE:
	.zero		1
	.type		_ZN40_INTERNAL_42f2352e_4_k_cu_f80cd34b_176094cuda3std3__45__cpo5beginE,@object
	.size		_ZN40_INTERNAL_42f2352e_4_k_cu_f80cd34b_176094cuda3std3__45__cpo5beginE,(_ZN40_INTERNAL_42f2352e_4_k_cu_f80cd34b_176094cuda3std3__442_GLOBAL__N__42f2352e_4_k_cu_f80cd34b_176096ignoreE - _ZN40_INTERNAL_42f2352e_4_k_cu_f80cd34b_176094cuda3std3__45__cpo5beginE)
_ZN40_INTERNAL_42f2352e_4_k_cu_f80cd34b_176094cuda3std3__45__cpo5beginE:
	.zero		1
	.type		_ZN40_INTERNAL_42f2352e_4_k_cu_f80cd34b_176094cuda3std3__442_GLOBAL__N__42f2352e_4_k_cu_f80cd34b_176096ignoreE,@object
	.size		_ZN40_INTERNAL_42f2352e_4_k_cu_f80cd34b_176094cuda3std3__442_GLOBAL__N__42f2352e_4_k_cu_f80cd34b_176096ignoreE,(_ZN40_INTERNAL_42f2352e_4_k_cu_f80cd34b_176094cute7productE - _ZN40_INTERNAL_42f2352e_4_k_cu_f80cd34b_176094cuda3std3__442_GLOBAL__N__42f2352e_4_k_cu_f80cd34b_176096ignoreE)
_ZN40_INTERNAL_42f2352e_4_k_cu_f80cd34b_176094cuda3std3__442_GLOBAL__N__42f2352e_4_k_cu_f80cd34b_176096ignoreE:
	.zero		1
	.type		_ZN40_INTERNAL_42f2352e_4_k_cu_f80cd34b_176094cute7productE,@object
	.size		_ZN40_INTERNAL_42f2352e_4_k_cu_f80cd34b_176094cute7productE,(_ZN40_INTERNAL_42f2352e_4_k_cu_f80cd34b_176094cuda3std3__45__cpo3endE - _ZN40_INTERNAL_42f2352e_4_k_cu_f80cd34b_176094cute7productE)
_ZN40_INTERNAL_42f2352e_4_k_cu_f80cd34b_176094cute7productE:
	.zero		1
	.type		_ZN40_INTERNAL_42f2352e_4_k_cu_f80cd34b_176094cuda3std3__45__cpo3endE,@object
	.size		_ZN40_INTERNAL_42f2352e_4_k_cu_f80cd34b_176094cuda3std3__45__cpo3endE,(_ZN40_INTERNAL_42f2352e_4_k_cu_f80cd34b_176094cuda3std3__419piecewise_constructE - _ZN40_INTERNAL_42f2352e_4_k_cu_f80cd34b_176094cuda3std3__45__cpo3endE)
_ZN40_INTERNAL_42f2352e_4_k_cu_f80cd34b_176094cuda3std3__45__cpo3endE:
	.zero		1
	.type		_ZN40_INTERNAL_42f2352e_4_k_cu_f80cd34b_176094cuda3std3__419piecewise_constructE,@object
	.size		_ZN40_INTERNAL_42f2352e_4_k_cu_f80cd34b_176094cuda3std3__419piecewise_constructE,(_ZN40_INTERNAL_42f2352e_4_k_cu_f80cd34b_176094cuda3std3__45__cpo4cendE - _ZN40_INTERNAL_42f2352e_4_k_cu_f80cd34b_176094cuda3std3__419piecewise_constructE)
_ZN40_INTERNAL_42f2352e_4_k_cu_f80cd34b_176094cuda3std3__419piecewise_constructE:
	.zero		1
	.type		_ZN40_INTERNAL_42f2352e_4_k_cu_f80cd34b_176094cuda3std3__45__cpo4cendE,@object
	.size		_ZN40_INTERNAL_42f2352e_4_k_cu_f80cd34b_176094cuda3std3__45__cpo4cendE,(_ZN40_INTERNAL_42f2352e_4_k_cu_f80cd34b_176094cuda3std6ranges3__45__cpo4swapE - _ZN40_INTERNAL_42f2352e_4_k_cu_f80cd34b_176094cuda3std3__45__cpo4cendE)
_ZN40_INTERNAL_42f2352e_4_k_cu_f80cd34b_176094cuda3std3__45__cpo4cendE:
	.zero		1
	.type		_ZN40_INTERNAL_42f2352e_4_k_cu_f80cd34b_176094cuda3std6ranges3__45__cpo4swapE,@object
	.size		_ZN40_INTERNAL_42f2352e_4_k_cu_f80cd34b_176094cuda3std6ranges3__45__cpo4swapE,(.L_10 - _ZN40_INTERNAL_42f2352e_4_k_cu_f80cd34b_176094cuda3std6ranges3__45__cpo4swapE)
_ZN40_INTERNAL_42f2352e_4_k_cu_f80cd34b_176094cuda3std6ranges3__45__cpo4swapE:
	.zero		1
.L_10:


//--------------------- .nv.constant0._ZN7cutlass13device_kernelINS_4gemm6kernel13GemmUniversalIN4cute5tupleIJiiiiEEENS1_10collective13CollectiveMmaINS1_35MainloopSm100TmaUmmaWarpSpecializedILi7ELi2ELi4ENS5_IJNS4_1CILi1EEESB_SB_EEEEENS5_IJNSA_ILi128EEESE_NSA_ILi32EEEEEEaNS5_IJlSB_lEEEaSH_NS4_8TiledMMAINS4_8MMA_AtomIJNS4_15SM100_MMA_S8_SSIaaiLi128ELi128ELNS4_4UMMA5MajorE0ELSM_0ELNSL_8SaturateE0EEEEEENS4_6LayoutISC_NS5_IJNSA_ILi0EEESR_SR_EEEEENS5_IJNS4_10UnderscoreESU_SU_EEEEENS4_13SM90_TMA_LOADENS4_14ComposedLayoutINS4_7SwizzleILi1ELi4ELi3EEENS4_18smem_ptr_flag_bitsILi8EEENSQ_INS5_IJNSA_ILi8EEESF_EEENS5_IJSF_SB_EEEEEEEvNS4_8identityESX_S17_vS18_EENS_8epilogue10collective18CollectiveEpilogueINS1A_23Sm100TmaWarpSpecializedILi2ELi2ELi64ELb0ELb0EEEJSG_NS5_IJNSQ_ISE_SB_EENSQ_INSA_ILi64EEESB_EEEEEaSH_aSH_NS1A_6fusion15FusionCallbacksIS1E_NS1J_17LinearCombinationIaiaiLNS_15FloatRoundStyleE2EEESG_S1I_JEEENS4_5SM1004TMEM4LOAD26SM100_TMEM_LOAD_32dp32b64xESX_NSY_INSZ_ILi2ELi4ELi3EEES12_NSQ_INS5_IJS13_S1G_EEENS5_IJS1G_SB_EEEEEEENS4_39AutoVectorizingCopyWithAssumedAlignmentILi128EEENS4_14SM90_TMA_STOREES1X_S1Z_S1Z_EEEvvEEEEvNT_6ParamsE --------------------------
	.section	.nv.constant0._ZN7cutlass13device_kernelINS_4gemm6kernel13GemmUniversalIN4cute5tupleIJiiiiEEENS1_10collective13CollectiveMmaINS1_35MainloopSm100TmaUmmaWarpSpecializedILi7ELi2ELi4ENS5_IJNS4_1CILi1EEESB_SB_EEEEENS5_IJNSA_ILi128EEESE_NSA_ILi32EEEEEEaNS5_IJlSB_lEEEaSH_NS4_8TiledMMAINS4_8MMA_AtomIJNS4_15SM100_MMA_S8_SSIaaiLi128ELi128ELNS4_4UMMA5MajorE0ELSM_0ELNSL_8SaturateE0EEEEEENS4_6LayoutISC_NS5_IJNSA_ILi0EEESR_SR_EEEEENS5_IJNS4_10UnderscoreESU_SU_EEEEENS4_13SM90_TMA_LOADENS4_14ComposedLayoutINS4_7SwizzleILi1ELi4ELi3EEENS4_18smem_ptr_flag_bitsILi8EEENSQ_INS5_IJNSA_ILi8EEESF_EEENS5_IJSF_SB_EEEEEEEvNS4_8identityESX_S17_vS18_EENS_8epilogue10collective18CollectiveEpilogueINS1A_23Sm100TmaWarpSpecializedILi2ELi2ELi64ELb0ELb0EEEJSG_NS5_IJNSQ_ISE_SB_EENSQ_INSA_ILi64EEESB_EEEEEaSH_aSH_NS1A_6fusion15FusionCallbacksIS1E_NS1J_17LinearCombinationIaiaiLNS_15FloatRoundStyleE2EEESG_S1I_JEEENS4_5SM1004TMEM4LOAD26SM100_TMEM_LOAD_32dp32b64xESX_NSY_INSZ_ILi2ELi4ELi3EEES12_NSQ_INS5_IJS13_S1G_EEENS5_IJS1G_SB_EEEEEEENS4_39AutoVectorizingCopyWithAssumedAlignmentILi128EEENS4_14SM90_TMA_STOREES1X_S1Z_S1Z_EEEvvEEEEvNT_6ParamsE,"a",@progbits
	.sectionflags	@""
	.align	4
.nv.constant0._ZN7cutlass13device_kernelINS_4gemm6kernel13GemmUniversalIN4cute5tupleIJiiiiEEENS1_10collective13CollectiveMmaINS1_35MainloopSm100TmaUmmaWarpSpecializedILi7ELi2ELi4ENS5_IJNS4_1CILi1EEESB_SB_EEEEENS5_IJNSA_ILi128EEESE_NSA_ILi32EEEEEEaNS5_IJlSB_lEEEaSH_NS4_8TiledMMAINS4_8MMA_AtomIJNS4_15SM100_MMA_S8_SSIaaiLi128ELi128ELNS4_4UMMA5MajorE0ELSM_0ELNSL_8SaturateE0EEEEEENS4_6LayoutISC_NS5_IJNSA_ILi0EEESR_SR_EEEEENS5_IJNS4_10UnderscoreESU_SU_EEEEENS4_13SM90_TMA_LOADENS4_14ComposedLayoutINS4_7SwizzleILi1ELi4ELi3EEENS4_18smem_ptr_flag_bitsILi8EEENSQ_INS5_IJNSA_ILi8EEESF_EEENS5_IJSF_SB_EEEEEEEvNS4_8identityESX_S17_vS18_EENS_8epilogue10collective18CollectiveEpilogueINS1A_23Sm100TmaWarpSpecializedILi2ELi2ELi64ELb0ELb0EEEJSG_NS5_IJNSQ_ISE_SB_EENSQ_INSA_ILi64EEESB_EEEEEaSH_aSH_NS1A_6fusion15FusionCallbacksIS1E_NS1J_17LinearCombinationIaiaiLNS_15FloatRoundStyleE2EEESG_S1I_JEEENS4_5SM1004TMEM4LOAD26SM100_TMEM_LOAD_32dp32b64xESX_NSY_INSZ_ILi2ELi4ELi3EEES12_NSQ_INS5_IJS13_S1G_EEENS5_IJS1G_SB_EEEEEEENS4_39AutoVectorizingCopyWithAssumedAlignmentILi128EEENS4_14SM90_TMA_STOREES1X_S1Z_S1Z_EEEvvEEEEvNT_6ParamsE:
	.zero		2944


//--------------------- SYMBOLS --------------------------

	.type		.nv.reservedSmem.offset0,@object
	.size		.nv.reservedSmem.offset0,0x4
	.type		.nv.reservedSmem.cap,@object
	.size		.nv.reservedSmem.cap,0x4
	.type		__assertfail,@function
